// auto-generated by cutlass_sweep.gemm — config: {"arch": "sm_100", "cluster_m": 1, "cluster_n": 1, "dtype": "fp16", "dtype_b": "fp16", "layout": "nt", "stages": 7, "tile_k": 32, "tile_m": 64, "tile_n": 128}
#include "cutlass/cutlass.h"
#include "cutlass/gemm/collective/collective_builder.hpp"
#include "cutlass/gemm/device/gemm_universal_adapter.h"
#include "cutlass/gemm/kernel/gemm_universal.hpp"
#include "cutlass/epilogue/collective/collective_builder.hpp"

using ElemA = cutlass::half_t;
using ElemB = cutlass::half_t;
using ElemCD = cutlass::half_t;
using Acc  = float;
using TileShape    = cute::Shape<cute::_64, cute::_128, cute::_32>;
using ClusterShape = cute::Shape<cute::_1, cute::_1, cute::_1>;

using CollectiveEpilogue = typename cutlass::epilogue::collective::CollectiveBuilder<
    cutlass::arch::Sm100, cutlass::arch::OpClassTensorOp,
    TileShape, ClusterShape,
    cutlass::epilogue::collective::EpilogueTileAuto,
    Acc, Acc,
    ElemCD, cutlass::layout::RowMajor, 128 / cutlass::sizeof_bits<ElemCD>::value,
    ElemCD, cutlass::layout::RowMajor, 128 / cutlass::sizeof_bits<ElemCD>::value,
    cutlass::epilogue::collective::EpilogueScheduleAuto
  >::CollectiveOp;

using CollectiveMainloop = typename cutlass::gemm::collective::CollectiveBuilder<
    cutlass::arch::Sm100, cutlass::arch::OpClassTensorOp,
    ElemA, cutlass::layout::RowMajor, 128 / cutlass::sizeof_bits<ElemA>::value,
    ElemB, cutlass::layout::ColumnMajor, 128 / cutlass::sizeof_bits<ElemB>::value,
    Acc,
    TileShape, ClusterShape,
    cutlass::gemm::collective::StageCount<7>,
    cutlass::gemm::collective::KernelScheduleAuto
  >::CollectiveOp;

using GemmKernel = cutlass::gemm::kernel::GemmUniversal<
    cute::Shape<int,int,int,int>,
    CollectiveMainloop,
    CollectiveEpilogue
>;
using Gemm = cutlass::gemm::device::GemmUniversalAdapter<GemmKernel>;

// Force the device kernel symbol into the cubin without needing a host main.
auto* _anchor = &cutlass::device_kernel<GemmKernel>;


// ===== COMPILED SASS (sm_100a) =====

	.target	sm_100a

	.elftype	@"ET_EXEC"


//--------------------- .note.nv.tkinfo           --------------------------
	.section	.note.nv.tkinfo,"",@"SHT_NOTE"
	.sectionflags	@"SHF_NOTE_NV_TKINFO"
	.tkinfo
        /*0018*/ 	.word	0x00000002
        /*0030*/ 	.string	""
        /*0030*/ 	.string	"ptxas"
        /*0030*/ 	.string	"Cuda compilation tools, release 13.0, V13.0.88"
        /*0030*/ 	.string	"Build cuda_13.0.r13.0/compiler.36424714_0"
        /*0030*/ 	.string	"-arch sm_100a -m 64 "



//--------------------- .note.nv.cuinfo           --------------------------
	.section	.note.nv.cuinfo,"",@"SHT_NOTE"
	.sectionflags	@"SHF_NOTE_NV_CUINFO"
        /*0018*/ 	.short	0x0002
        /*001a*/ 	.short	0x0064
        /*001c*/ 	.short	0x0082
	.zero		2


//--------------------- .nv.info                  --------------------------
	.section	.nv.info,"",@"SHT_CUDA_INFO"
	.align	4


	//----- nvinfo : EIATTR_REGCOUNT
	.align		4
        /*0000*/ 	.byte	0x04, 0x2f
        /*0002*/ 	.short	(.L_19 - .L_18)
	.align		4
.L_18:
        /*0004*/ 	.word	index@(_ZN7cutlass13device_kernelINS_4gemm6kernel13GemmUniversalIN4cute5tupleIJiiiiEEENS1_10collective13CollectiveMmaINS1_35MainloopSm100TmaUmmaWarpSpecializedILi7ELi2ELi4ENS5_IJNS4_1CILi1EEESB_SB_EEEEENS5_IJNSA_ILi64EEENSA_ILi128EEENSA_ILi32EEEEEENS_6half_tENS5_IJlSB_lEEESI_SJ_NS4_8TiledMMAINS4_8MMA_AtomIJNS4_20SM100_MMA_F16BF16_SSISI_SI_fLi64ELi128ELNS4_4UMMA5MajorE0ELSO_0ELNSN_7ScaleInE0ELSP_0EEEEEENS4_6LayoutISC_NS5_IJNSA_ILi0EEEST_ST_EEEEENS5_IJNS4_10UnderscoreESW_SW_EEEEENS4_13SM90_TMA_LOADENS4_14ComposedLayoutINS4_7SwizzleILi2ELi4ELi3EEENS4_18smem_ptr_flag_bitsILi16EEENSS_INS5_IJNSA_ILi8EEESG_EEENS5_IJSG_SB_EEEEEEEvNS4_8identityESZ_S19_vS1A_EENS_8epilogue10collective18CollectiveEpilogueINS1C_23Sm100TmaWarpSpecializedILi4ELi2ELi16ELb1ELb0EEEJSH_NS5_IJNSS_ISE_SB_EENSS_ISG_SB_EEEEESI_SJ_SI_SJ_NS1C_6fusion15FusionCallbacksIS1G_NS1K_17LinearCombinationISI_fSI_fLNS_15FloatRoundStyleE2EEESH_S1J_JEEENS4_5SM1004TMEM4LOAD26SM100_TMEM_LOAD_16dp256b4xESZ_S19_NS4_17SM75_U32x4_LDSM_NENS4_14SM90_TMA_STOREES19_NS4_17SM90_U32x4_STSM_NENS4_39AutoVectorizingCopyWithAssumedAlignmentILi128EEEEEEvvEEEEvNT_6ParamsE)
        /*0008*/ 	.word	0x0000005b


	//----- nvinfo : EIATTR_FRAME_SIZE
	.align		4
.L_19:
        /*000c*/ 	.byte	0x04, 0x11
        /*000e*/ 	.short	(.L_21 - .L_20)
	.align		4
.L_20:
        /*0010*/ 	.word	index@($__internal_2_$__cuda_sm10x_tcgen05_guardrail_trap_unallocated_columns_being_dealloced)
        /*0014*/ 	.word	0x00000000


	//----- nvinfo : EIATTR_FRAME_SIZE
	.align		4
.L_21:
        /*0018*/ 	.byte	0x04, 0x11
        /*001a*/ 	.short	(.L_23 - .L_22)
	.align		4
.L_22:
        /*001c*/ 	.word	index@($__internal_1_$__cuda_sm10x_tcgen05_guardrail_trap_phase_invalid_during_alloc)
        /*0020*/ 	.word	0x00000000


	//----- nvinfo : EIATTR_FRAME_SIZE
	.align		4
.L_23:
        /*0024*/ 	.byte	0x04, 0x11
        /*0026*/ 	.short	(.L_25 - .L_24)
	.align		4
.L_24:
        /*0028*/ 	.word	index@($__internal_0_$__cuda_sm10x_tcgen05_guardrail_trap_col_being_dealloced_not_returned_by_alloc)
        /*002c*/ 	.word	0x00000000


	//----- nvinfo : EIATTR_FRAME_SIZE
	.align		4
.L_25:
        /*0030*/ 	.byte	0x04, 0x11
        /*0032*/ 	.short	(.L_27 - .L_26)
	.align		4
.L_26:
        /*0034*/ 	.word	index@(_ZN7cutlass13device_kernelINS_4gemm6kernel13GemmUniversalIN4cute5tupleIJiiiiEEENS1_10collective13CollectiveMmaINS1_35MainloopSm100TmaUmmaWarpSpecializedILi7ELi2ELi4ENS5_IJNS4_1CILi1EEESB_SB_EEEEENS5_IJNSA_ILi64EEENSA_ILi128EEENSA_ILi32EEEEEENS_6half_tENS5_IJlSB_lEEESI_SJ_NS4_8TiledMMAINS4_8MMA_AtomIJNS4_20SM100_MMA_F16BF16_SSISI_SI_fLi64ELi128ELNS4_4UMMA5MajorE0ELSO_0ELNSN_7ScaleInE0ELSP_0EEEEEENS4_6LayoutISC_NS5_IJNSA_ILi0EEEST_ST_EEEEENS5_IJNS4_10UnderscoreESW_SW_EEEEENS4_13SM90_TMA_LOADENS4_14ComposedLayoutINS4_7SwizzleILi2ELi4ELi3EEENS4_18smem_ptr_flag_bitsILi16EEENSS_INS5_IJNSA_ILi8EEESG_EEENS5_IJSG_SB_EEEEEEEvNS4_8identityESZ_S19_vS1A_EENS_8epilogue10collective18CollectiveEpilogueINS1C_23Sm100TmaWarpSpecializedILi4ELi2ELi16ELb1ELb0EEEJSH_NS5_IJNSS_ISE_SB_EENSS_ISG_SB_EEEEESI_SJ_SI_SJ_NS1C_6fusion15FusionCallbacksIS1G_NS1K_17LinearCombinationISI_fSI_fLNS_15FloatRoundStyleE2EEESH_S1J_JEEENS4_5SM1004TMEM4LOAD26SM100_TMEM_LOAD_16dp256b4xESZ_S19_NS4_17SM75_U32x4_LDSM_NENS4_14SM90_TMA_STOREES19_NS4_17SM90_U32x4_STSM_NENS4_39AutoVectorizingCopyWithAssumedAlignmentILi128EEEEEEvvEEEEvNT_6ParamsE)
        /*0038*/ 	.word	0x00000000


	//----- nvinfo : EIATTR_MIN_STACK_SIZE
	.align		4
.L_27:
        /*003c*/ 	.byte	0x04, 0x12
        /*003e*/ 	.short	(.L_29 - .L_28)
	.align		4
.L_28:
        /*0040*/ 	.word	index@(_ZN7cutlass13device_kernelINS_4gemm6kernel13GemmUniversalIN4cute5tupleIJiiiiEEENS1_10collective13CollectiveMmaINS1_35MainloopSm100TmaUmmaWarpSpecializedILi7ELi2ELi4ENS5_IJNS4_1CILi1EEESB_SB_EEEEENS5_IJNSA_ILi64EEENSA_ILi128EEENSA_ILi32EEEEEENS_6half_tENS5_IJlSB_lEEESI_SJ_NS4_8TiledMMAINS4_8MMA_AtomIJNS4_20SM100_MMA_F16BF16_SSISI_SI_fLi64ELi128ELNS4_4UMMA5MajorE0ELSO_0ELNSN_7ScaleInE0ELSP_0EEEEEENS4_6LayoutISC_NS5_IJNSA_ILi0EEEST_ST_EEEEENS5_IJNS4_10UnderscoreESW_SW_EEEEENS4_13SM90_TMA_LOADENS4_14ComposedLayoutINS4_7SwizzleILi2ELi4ELi3EEENS4_18smem_ptr_flag_bitsILi16EEENSS_INS5_IJNSA_ILi8EEESG_EEENS5_IJSG_SB_EEEEEEEvNS4_8identityESZ_S19_vS1A_EENS_8epilogue10collective18CollectiveEpilogueINS1C_23Sm100TmaWarpSpecializedILi4ELi2ELi16ELb1ELb0EEEJSH_NS5_IJNSS_ISE_SB_EENSS_ISG_SB_EEEEESI_SJ_SI_SJ_NS1C_6fusion15FusionCallbacksIS1G_NS1K_17LinearCombinationISI_fSI_fLNS_15FloatRoundStyleE2EEESH_S1J_JEEENS4_5SM1004TMEM4LOAD26SM100_TMEM_LOAD_16dp256b4xESZ_S19_NS4_17SM75_U32x4_LDSM_NENS4_14SM90_TMA_STOREES19_NS4_17SM90_U32x4_STSM_NENS4_39AutoVectorizingCopyWithAssumedAlignmentILi128EEEEEEvvEEEEvNT_6ParamsE)
        /*0044*/ 	.word	0x00000000
.L_29:


//--------------------- .nv.compat                --------------------------
	.section	.nv.compat,"",@"SHT_CUDA_COMPAT_INFO"
	.align	4
        /*0000*/ 	.byte	0x02, 0x09, 0x01, 0x00, 0x02, 0x02, 0x02, 0x00, 0x02, 0x05, 0x05, 0x00, 0x03, 0x07, 0x01, 0x01
        /*0010*/ 	.byte	0x02, 0x03, 0x01, 0x00, 0x02, 0x06, 0x01, 0x00, 0x04, 0x0b, 0x08, 0x00, 0x09, 0x00, 0x00, 0x00
        /*0020*/ 	.byte	0x00, 0x00, 0x00, 0x00


//--------------------- .nv.info._ZN7cutlass13device_kernelINS_4gemm6kernel13GemmUniversalIN4cute5tupleIJiiiiEEENS1_10collective13CollectiveMmaINS1_35MainloopSm100TmaUmmaWarpSpecializedILi7ELi2ELi4ENS5_IJNS4_1CILi1EEESB_SB_EEEEENS5_IJNSA_ILi64EEENSA_ILi128EEENSA_ILi32EEEEEENS_6half_tENS5_IJlSB_lEEESI_SJ_NS4_8TiledMMAINS4_8MMA_AtomIJNS4_20SM100_MMA_F16BF16_SSISI_SI_fLi64ELi128ELNS4_4UMMA5MajorE0ELSO_0ELNSN_7ScaleInE0ELSP_0EEEEEENS4_6LayoutISC_NS5_IJNSA_ILi0EEEST_ST_EEEEENS5_IJNS4_10UnderscoreESW_SW_EEEEENS4_13SM90_TMA_LOADENS4_14ComposedLayoutINS4_7SwizzleILi2ELi4ELi3EEENS4_18smem_ptr_flag_bitsILi16EEENSS_INS5_IJNSA_ILi8EEESG_EEENS5_IJSG_SB_EEEEEEEvNS4_8identityESZ_S19_vS1A_EENS_8epilogue10collective18CollectiveEpilogueINS1C_23Sm100TmaWarpSpecializedILi4ELi2ELi16ELb1ELb0EEEJSH_NS5_IJNSS_ISE_SB_EENSS_ISG_SB_EEEEESI_SJ_SI_SJ_NS1C_6fusion15FusionCallbacksIS1G_NS1K_17LinearCombinationISI_fSI_fLNS_15FloatRoundStyleE2EEESH_S1J_JEEENS4_5SM1004TMEM4LOAD26SM100_TMEM_LOAD_16dp256b4xESZ_S19_NS4_17SM75_U32x4_LDSM_NENS4_14SM90_TMA_STOREES19_NS4_17SM90_U32x4_STSM_NENS4_39AutoVectorizingCopyWithAssumedAlignmentILi128EEEEEEvvEEEEvNT_6ParamsE --------------------------
	.section	.nv.info._ZN7cutlass13device_kernelINS_4gemm6kernel13GemmUniversalIN4cute5tupleIJiiiiEEENS1_10collective13CollectiveMmaINS1_35MainloopSm100TmaUmmaWarpSpecializedILi7ELi2ELi4ENS5_IJNS4_1CILi1EEESB_SB_EEEEENS5_IJNSA_ILi64EEENSA_ILi128EEENSA_ILi32EEEEEENS_6half_tENS5_IJlSB_lEEESI_SJ_NS4_8TiledMMAINS4_8MMA_AtomIJNS4_20SM100_MMA_F16BF16_SSISI_SI_fLi64ELi128ELNS4_4UMMA5MajorE0ELSO_0ELNSN_7ScaleInE0ELSP_0EEEEEENS4_6LayoutISC_NS5_IJNSA_ILi0EEEST_ST_EEEEENS5_IJNS4_10UnderscoreESW_SW_EEEEENS4_13SM90_TMA_LOADENS4_14ComposedLayoutINS4_7SwizzleILi2ELi4ELi3EEENS4_18smem_ptr_flag_bitsILi16EEENSS_INS5_IJNSA_ILi8EEESG_EEENS5_IJSG_SB_EEEEEEEvNS4_8identityESZ_S19_vS1A_EENS_8epilogue10collective18CollectiveEpilogueINS1C_23Sm100TmaWarpSpecializedILi4ELi2ELi16ELb1ELb0EEEJSH_NS5_IJNSS_ISE_SB_EENSS_ISG_SB_EEEEESI_SJ_SI_SJ_NS1C_6fusion15FusionCallbacksIS1G_NS1K_17LinearCombinationISI_fSI_fLNS_15FloatRoundStyleE2EEESH_S1J_JEEENS4_5SM1004TMEM4LOAD26SM100_TMEM_LOAD_16dp256b4xESZ_S19_NS4_17SM75_U32x4_LDSM_NENS4_14SM90_TMA_STOREES19_NS4_17SM90_U32x4_STSM_NENS4_39AutoVectorizingCopyWithAssumedAlignmentILi128EEEEEEvvEEEEvNT_6ParamsE,"",@"SHT_CUDA_INFO"
	.sectionflags	@""
	.align	4


	//----- nvinfo : EIATTR_CUDA_API_VERSION
	.align		4
        /*0000*/ 	.byte	0x04, 0x37
        /*0002*/ 	.short	(.L_31 - .L_30)
.L_30:
        /*0004*/ 	.word	0x00000082


	//----- nvinfo : EIATTR_KPARAM_INFO
	.align		4
.L_31:
        /*0008*/ 	.byte	0x04, 0x17
        /*000a*/ 	.short	(.L_33 - .L_32)
.L_32:
        /*000c*/ 	.word	0x00000000
        /*0010*/ 	.short	0x0000
        /*0012*/ 	.short	0x0000
        /*0014*/ 	.byte	0x00, 0xf0, 0x01, 0x20


	//----- nvinfo : EIATTR_AT_ENTRY_FRAGMENTS
	.align		4
.L_33:
        /*0018*/ 	.byte	0x04, 0x4f
        /*001a*/ 	.short	(.L_35 - .L_34)


	//   ....[0]....
.L_34:
        /*001c*/ 	.word	0x00000006


	//----- nvinfo : EIATTR_RESERVED_SMEM_USED
	.align		4
.L_35:
        /*0020*/ 	.byte	0x01, 0x41
	.zero		2


	//----- nvinfo : EIATTR_SPARSE_MMA_MASK
	.align		4
        /*0024*/ 	.byte	0x03, 0x50
        /*0026*/ 	.short	0x0000


	//----- nvinfo : EIATTR_TCGEN05_1CTA_USED
	.align		4
        /*0028*/ 	.byte	0x01, 0x51
	.zero		2


	//----- nvinfo : EIATTR_MAXREG_COUNT
	.align		4
        /*002c*/ 	.byte	0x03, 0x1b
        /*002e*/ 	.short	0x00ff


	//----- nvinfo : EIATTR_NUM_BARRIERS
	.align		4
        /*0030*/ 	.byte	0x02, 0x4c
        /*0032*/ 	.byte	0x07
	.zero		1


	//----- nvinfo : EIATTR_EXTERNS
	.align		4
        /*0034*/ 	.byte	0x04, 0x0f
        /*0036*/ 	.short	(.L_37 - .L_36)


	//   ....[0]....
	.align		4
.L_36:
        /*0038*/ 	.word	index@(__assertfail)


	//----- nvinfo : EIATTR_MERCURY_ISA_VERSION
	.align		4
.L_37:
        /*003c*/ 	.byte	0x03, 0x5f
        /*003e*/ 	.short	0x0101


	//----- nvinfo : EIATTR_INT_WARP_WIDE_INSTR_OFFSETS
	.align		4
        /*0040*/ 	.byte	0x04, 0x31
        /*0042*/ 	.short	(.L_39 - .L_38)


	//   ....[0]....
.L_38:
        /*0044*/ 	.word	0x00001e50


	//   ....[1]....
        /*0048*/ 	.word	0x000039d0


	//   ....[2]....
        /*004c*/ 	.word	0x000039f0


	//   ....[3]....
        /*0050*/ 	.word	0x00003a20


	//   ....[4]....
        /*0054*/ 	.word	0x00004360


	//   ....[5]....
        /*0058*/ 	.word	0x000043d0


	//   ....[6]....
        /*005c*/ 	.word	0x000044b0


	//   ....[7]....
        /*0060*/ 	.word	0x00004530


	//   ....[8]....
        /*0064*/ 	.word	0x00004640


	//   ....[9]....
        /*0068*/ 	.word	0x000046d0


	//   ....[10]....
        /*006c*/ 	.word	0x000048b0


	//   ....[11]....
        /*0070*/ 	.word	0x00004a10


	//----- nvinfo : EIATTR_COOP_GROUP_MASK_REGIDS
	.align		4
.L_39:
        /*0074*/ 	.byte	0x04, 0x29
        /*0076*/ 	.short	(.L_41 - .L_40)


	//   ....[0]....
.L_40:
        /*0078*/ 	.word	0xffffffff


	//   ....[1]....
        /*007c*/ 	.word	0xffffffff


	//   ....[2]....
        /*0080*/ 	.word	0xffffffff


	//   ....[3]....
        /*0084*/ 	.word	0xffffffff


	//   ....[4]....
        /*0088*/ 	.word	0xffffffff


	//   ....[5]....
        /*008c*/ 	.word	0xffffffff


	//   ....[6]....
        /*0090*/ 	.word	0xffffffff


	//   ....[7]....
        /*0094*/ 	.word	0xffffffff


	//   ....[8]....
        /*0098*/ 	.word	0xffffffff


	//   ....[9]....
        /*009c*/ 	.word	0xffffffff


	//   ....[10]....
        /*00a0*/ 	.word	0xffffffff


	//   ....[11]....
        /*00a4*/ 	.word	0xffffffff


	//   ....[12]....
        /*00a8*/ 	.word	0xffffffff


	//----- nvinfo : EIATTR_COOP_GROUP_INSTR_OFFSETS
	.align		4
.L_41:
        /*00ac*/ 	.byte	0x04, 0x28
        /*00ae*/ 	.short	(.L_43 - .L_42)


	//   ....[0]....
.L_42:
        /*00b0*/ 	.word	0x00000090


	//   ....[1]....
        /*00b4*/ 	.word	0x000004d0


	//   ....[2]....
        /*00b8*/ 	.word	0x000006a0


	//   ....[3]....
        /*00bc*/ 	.word	0x00000840


	//   ....[4]....
        /*00c0*/ 	.word	0x00000940


	//   ....[5]....
        /*00c4*/ 	.word	0x00000ab0


	//   ....[6]....
        /*00c8*/ 	.word	0x00000c50


	//   ....[7]....
        /*00cc*/ 	.word	0x00001d30


	//   ....[8]....
        /*00d0*/ 	.word	0x00002cc0


	//   ....[9]....
        /*00d4*/ 	.word	0x00002ed0


	//   ....[10]....
        /*00d8*/ 	.word	0x00002f00


	//   ....[11]....
        /*00dc*/ 	.word	0x000038b0


	//   ....[12]....
        /*00e0*/ 	.word	0x00003ae0


	//----- nvinfo : EIATTR_VRC_CTA_INIT_COUNT
	.align		4
.L_43:
        /*00e4*/ 	.byte	0x02, 0x4a
        /*00e6*/ 	.byte	0x80
	.zero		1


	//----- nvinfo : EIATTR_SYSCALL_OFFSETS
	.align		4
        /*00e8*/ 	.byte	0x04, 0x46
        /*00ea*/ 	.short	(.L_45 - .L_44)


	//   ....[0]....
.L_44:
        /*00ec*/ 	.word	0x000054c0


	//   ....[1]....
        /*00f0*/ 	.word	0x000055b0


	//   ....[2]....
        /*00f4*/ 	.word	0x00005d10


	//   ....[3]....
        /*00f8*/ 	.word	0x000065c0


	//   ....[4]....
        /*00fc*/ 	.word	0x00006e40


	//   ....[5]....
        /*0100*/ 	.word	0x000076c0


	//----- nvinfo : EIATTR_MBARRIER_INSTR_OFFSETS
	.align		4
.L_45:
        /*0104*/ 	.byte	0x04, 0x39
        /*0106*/ 	.short	(.L_47 - .L_46)


	//   ....[0]....
.L_46:
        /*0108*/ 	.word	0x000005b0
        /*010c*/ 	.word	0x000000ff
        /*0110*/ 	.word	0x00000000
        /*0114*/ 	.short	0x0100
        /*0116*/ 	.byte	0x05
	.zero		1


	//   ....[1]....
        /*0118*/ 	.word	0x000005c0
        /*011c*/ 	.word	0x000000ff
        /*0120*/ 	.word	0x00000038
        /*0124*/ 	.short	0x0100
        /*0126*/ 	.byte	0x05
	.zero		1


	//   ....[2]....
        /*0128*/ 	.word	0x000005d0
        /*012c*/ 	.word	0x000000ff
        /*0130*/ 	.word	0x00000008
        /*0134*/ 	.short	0x0100
        /*0136*/ 	.byte	0x05
	.zero		1


	//   ....[3]....
        /*0138*/ 	.word	0x000005e0
        /*013c*/ 	.word	0x000000ff
        /*0140*/ 	.word	0x00000040
        /*0144*/ 	.short	0x0100
        /*0146*/ 	.byte	0x05
	.zero		1


	//   ....[4]....
        /*0148*/ 	.word	0x000005f0
        /*014c*/ 	.word	0x000000ff
        /*0150*/ 	.word	0x00000010
        /*0154*/ 	.short	0x0100
        /*0156*/ 	.byte	0x05
	.zero		1


	//   ....[5]....
        /*0158*/ 	.word	0x00000600
        /*015c*/ 	.word	0x000000ff
        /*0160*/ 	.word	0x00000048
        /*0164*/ 	.short	0x0100
        /*0166*/ 	.byte	0x05
	.zero		1


	//   ....[6]....
        /*0168*/ 	.word	0x00000610
        /*016c*/ 	.word	0x000000ff
        /*0170*/ 	.word	0x00000018
        /*0174*/ 	.short	0x0100
        /*0176*/ 	.byte	0x05
	.zero		1


	//   ....[7]....
        /*0178*/ 	.word	0x00000620
        /*017c*/ 	.word	0x000000ff
        /*0180*/ 	.word	0x00000050
        /*0184*/ 	.short	0x0100
        /*0186*/ 	.byte	0x05
	.zero		1


	//   ....[8]....
        /*0188*/ 	.word	0x00000630
        /*018c*/ 	.word	0x000000ff
        /*0190*/ 	.word	0x00000020
        /*0194*/ 	.short	0x0100
        /*0196*/ 	.byte	0x05
	.zero		1


	//   ....[9]....
        /*0198*/ 	.word	0x00000640
        /*019c*/ 	.word	0x000000ff
        /*01a0*/ 	.word	0x00000058
        /*01a4*/ 	.short	0x0100
        /*01a6*/ 	.byte	0x05
	.zero		1


	//   ....[10]....
        /*01a8*/ 	.word	0x00000650
        /*01ac*/ 	.word	0x000000ff
        /*01b0*/ 	.word	0x00000028
        /*01b4*/ 	.short	0x0100
        /*01b6*/ 	.byte	0x05
	.zero		1


	//   ....[11]....
        /*01b8*/ 	.word	0x00000660
        /*01bc*/ 	.word	0x000000ff
        /*01c0*/ 	.word	0x00000060
        /*01c4*/ 	.short	0x0100
        /*01c6*/ 	.byte	0x05
	.zero		1


	//   ....[12]....
        /*01c8*/ 	.word	0x00000670
        /*01cc*/ 	.word	0x000000ff
        /*01d0*/ 	.word	0x00000030
        /*01d4*/ 	.short	0x0100
        /*01d6*/ 	.byte	0x05
	.zero		1


	//   ....[13]....
        /*01d8*/ 	.word	0x00000680
        /*01dc*/ 	.word	0x000000ff
        /*01e0*/ 	.word	0x00000068
        /*01e4*/ 	.short	0x0100
        /*01e6*/ 	.byte	0x05
	.zero		1


	//   ....[14]....
        /*01e8*/ 	.word	0x000007b0
        /*01ec*/ 	.word	0x000000ff
        /*01f0*/ 	.word	0x00000070
        /*01f4*/ 	.short	0x0100
        /*01f6*/ 	.byte	0x07
	.zero		1


	//   ....[15]....
        /*01f8*/ 	.word	0x000007c0
        /*01fc*/ 	.word	0x000000ff
        /*0200*/ 	.word	0x00000090
        /*0204*/ 	.short	0x0100
        /*0206*/ 	.byte	0x07
	.zero		1


	//   ....[16]....
        /*0208*/ 	.word	0x000007d0
        /*020c*/ 	.word	0x000000ff
        /*0210*/ 	.word	0x00000078
        /*0214*/ 	.short	0x0100
        /*0216*/ 	.byte	0x07
	.zero		1


	//   ....[17]....
        /*0218*/ 	.word	0x000007e0
        /*021c*/ 	.word	0x000000ff
        /*0220*/ 	.word	0x00000098
        /*0224*/ 	.short	0x0100
        /*0226*/ 	.byte	0x07
	.zero		1


	//   ....[18]....
        /*0228*/ 	.word	0x000007f0
        /*022c*/ 	.word	0x000000ff
        /*0230*/ 	.word	0x00000080
        /*0234*/ 	.short	0x0100
        /*0236*/ 	.byte	0x07
	.zero		1


	//   ....[19]....
        /*0238*/ 	.word	0x00000800
        /*023c*/ 	.word	0x000000ff
        /*0240*/ 	.word	0x000000a0
        /*0244*/ 	.short	0x0100
        /*0246*/ 	.byte	0x07
	.zero		1


	//   ....[20]....
        /*0248*/ 	.word	0x00000810
        /*024c*/ 	.word	0x000000ff
        /*0250*/ 	.word	0x00000088
        /*0254*/ 	.short	0x0100
        /*0256*/ 	.byte	0x07
	.zero		1


	//   ....[21]....
        /*0258*/ 	.word	0x00000820
        /*025c*/ 	.word	0x000000ff
        /*0260*/ 	.word	0x000000a8
        /*0264*/ 	.short	0x0100
        /*0266*/ 	.byte	0x07
	.zero		1


	//   ....[22]....
        /*0268*/ 	.word	0x00000910
        /*026c*/ 	.word	0x000000ff
        /*0270*/ 	.word	0x000000b0
        /*0274*/ 	.short	0x0100
        /*0276*/ 	.byte	0x05
	.zero		1


	//   ....[23]....
        /*0278*/ 	.word	0x00000920
        /*027c*/ 	.word	0x000000ff
        /*0280*/ 	.word	0x000000b8
        /*0284*/ 	.short	0x0100
        /*0286*/ 	.byte	0x05
	.zero		1


	//   ....[24]....
        /*0288*/ 	.word	0x00000a60
        /*028c*/ 	.word	0x000000ff
        /*0290*/ 	.word	0x000000c0
        /*0294*/ 	.short	0x0100
        /*0296*/ 	.byte	0x05
	.zero		1


	//   ....[25]....
        /*0298*/ 	.word	0x00000a70
        /*029c*/ 	.word	0x000000ff
        /*02a0*/ 	.word	0x000000d0
        /*02a4*/ 	.short	0x0100
        /*02a6*/ 	.byte	0x05
	.zero		1


	//   ....[26]....
        /*02a8*/ 	.word	0x00000a80
        /*02ac*/ 	.word	0x000000ff
        /*02b0*/ 	.word	0x000000c8
        /*02b4*/ 	.short	0x0100
        /*02b6*/ 	.byte	0x05
	.zero		1


	//   ....[27]....
        /*02b8*/ 	.word	0x00000a90
        /*02bc*/ 	.word	0x000000ff
        /*02c0*/ 	.word	0x000000d8
        /*02c4*/ 	.short	0x0100
        /*02c6*/ 	.byte	0x05
	.zero		1


	//   ....[28]....
        /*02c8*/ 	.word	0x00000bc0
        /*02cc*/ 	.word	0x000000ff
        /*02d0*/ 	.word	0x000000e0
        /*02d4*/ 	.short	0x0100
        /*02d6*/ 	.byte	0x07
	.zero		1


	//   ....[29]....
        /*02d8*/ 	.word	0x00000bd0
        /*02dc*/ 	.word	0x000000ff
        /*02e0*/ 	.word	0x00000100
        /*02e4*/ 	.short	0x0100
        /*02e6*/ 	.byte	0x07
	.zero		1


	//   ....[30]....
        /*02e8*/ 	.word	0x00000be0
        /*02ec*/ 	.word	0x000000ff
        /*02f0*/ 	.word	0x000000e8
        /*02f4*/ 	.short	0x0100
        /*02f6*/ 	.byte	0x07
	.zero		1


	//   ....[31]....
        /*02f8*/ 	.word	0x00000bf0
        /*02fc*/ 	.word	0x000000ff
        /*0300*/ 	.word	0x00000108
        /*0304*/ 	.short	0x0100
        /*0306*/ 	.byte	0x07
	.zero		1


	//   ....[32]....
        /*0308*/ 	.word	0x00000c00
        /*030c*/ 	.word	0x000000ff
        /*0310*/ 	.word	0x000000f0
        /*0314*/ 	.short	0x0100
        /*0316*/ 	.byte	0x07
	.zero		1


	//   ....[33]....
        /*0318*/ 	.word	0x00000c10
        /*031c*/ 	.word	0x000000ff
        /*0320*/ 	.word	0x00000110
        /*0324*/ 	.short	0x0100
        /*0326*/ 	.byte	0x07
	.zero		1


	//   ....[34]....
        /*0328*/ 	.word	0x00000c20
        /*032c*/ 	.word	0x000000ff
        /*0330*/ 	.word	0x000000f8
        /*0334*/ 	.short	0x0100
        /*0336*/ 	.byte	0x07
	.zero		1


	//   ....[35]....
        /*0338*/ 	.word	0x00000c30
        /*033c*/ 	.word	0x000000ff
        /*0340*/ 	.word	0x00000118
        /*0344*/ 	.short	0x0100
        /*0346*/ 	.byte	0x07
	.zero		1


	//   ....[36]....
        /*0348*/ 	.word	0x00000d20
        /*034c*/ 	.word	0x000000ff
        /*0350*/ 	.word	0x00000120
        /*0354*/ 	.short	0x0100
        /*0356*/ 	.byte	0x05
	.zero		1


	//   ....[37]....
        /*0358*/ 	.word	0x00000d30
        /*035c*/ 	.word	0x000000ff
        /*0360*/ 	.word	0x00000130
        /*0364*/ 	.short	0x0100
        /*0366*/ 	.byte	0x05
	.zero		1


	//   ....[38]....
        /*0368*/ 	.word	0x00000d40
        /*036c*/ 	.word	0x000000ff
        /*0370*/ 	.word	0x00000128
        /*0374*/ 	.short	0x0100
        /*0376*/ 	.byte	0x05
	.zero		1


	//   ....[39]....
        /*0378*/ 	.word	0x00000d50
        /*037c*/ 	.word	0x000000ff
        /*0380*/ 	.word	0x00000138
        /*0384*/ 	.short	0x0100
        /*0386*/ 	.byte	0x05
	.zero		1


	//   ....[40]....
        /*0388*/ 	.word	0x00001630
        /*038c*/ 	.word	0x00000003
        /*0390*/ 	.word	0x00000130
        /*0394*/ 	.short	0x010a
        /*0396*/ 	.byte	0xff
	.zero		1


	//   ....[41]....
        /*0398*/ 	.word	0x00001660
        /*039c*/ 	.word	0x00000003
        /*03a0*/ 	.word	0x00000120
        /*03a4*/ 	.short	0x0101
        /*03a6*/ 	.byte	0xff
	.zero		1


	//   ....[42]....
        /*03a8*/ 	.word	0x00001730
        /*03ac*/ 	.word	0x000000ff
        /*03b0*/ 	.word	0x00000038
        /*03b4*/ 	.short	0x010a
        /*03b6*/ 	.byte	0x08
	.zero		1


	//   ....[43]....
        /*03b8*/ 	.word	0x000017d0
        /*03bc*/ 	.word	0x000000ff
        /*03c0*/ 	.word	0x00000038
        /*03c4*/ 	.short	0x010a
        /*03c6*/ 	.byte	0x21
	.zero		1


	//   ....[44]....
        /*03c8*/ 	.word	0x00001920
        /*03cc*/ 	.word	0x000000ff
        /*03d0*/ 	.word	0x00000038
        /*03d4*/ 	.short	0x010a
        /*03d6*/ 	.byte	0x08
	.zero		1


	//   ....[45]....
        /*03d8*/ 	.word	0x00001a30
        /*03dc*/ 	.word	0x000000ff
        /*03e0*/ 	.word	0x000000b8
        /*03e4*/ 	.short	0x0101
        /*03e6*/ 	.byte	0x04
	.zero		1


	//   ....[46]....
        /*03e8*/ 	.word	0x00001a50
        /*03ec*/ 	.word	0x000000ff
        /*03f0*/ 	.word	0x00000038
        /*03f4*/ 	.short	0x010a
        /*03f6*/ 	.byte	0x08
	.zero		1


	//   ....[47]....
        /*03f8*/ 	.word	0x00001ad0
        /*03fc*/ 	.word	0x000000ff
        /*0400*/ 	.word	0x00000038
        /*0404*/ 	.short	0x010a
        /*0406*/ 	.byte	0x11
	.zero		1


	//   ....[48]....
        /*0408*/ 	.word	0x00001c20
        /*040c*/ 	.word	0x000000ff
        /*0410*/ 	.word	0x00000038
        /*0414*/ 	.short	0x010a
        /*0416*/ 	.byte	0x08
	.zero		1


	//   ....[49]....
        /*0418*/ 	.word	0x00001d60
        /*041c*/ 	.word	0x00000002
        /*0420*/ 	.word	0x000000c0
        /*0424*/ 	.short	0x010a
        /*0426*/ 	.byte	0xff
	.zero		1


	//   ....[50]....
        /*0428*/ 	.word	0x00001e20
        /*042c*/ 	.word	0x00000002
        /*0430*/ 	.word	0x00000000
        /*0434*/ 	.short	0x0101
        /*0436*/ 	.byte	0xff
	.zero		1


	//   ....[51]....
        /*0438*/ 	.word	0x00002380
        /*043c*/ 	.word	0x000000ff
        /*0440*/ 	.word	0x00000000
        /*0444*/ 	.short	0x010a
        /*0446*/ 	.byte	0x05
	.zero		1


	//   ....[52]....
        /*0448*/ 	.word	0x00002410
        /*044c*/ 	.word	0x000000ff
        /*0450*/ 	.word	0x00000000
        /*0454*/ 	.short	0x010a
        /*0456*/ 	.byte	0x05
	.zero		1


	//   ....[53]....
        /*0458*/ 	.word	0x000024a0
        /*045c*/ 	.word	0x000000ff
        /*0460*/ 	.word	0x00000000
        /*0464*/ 	.short	0x010a
        /*0466*/ 	.byte	0x05
	.zero		1


	//   ....[54]....
        /*0468*/ 	.word	0x00002530
        /*046c*/ 	.word	0x000000ff
        /*0470*/ 	.word	0x00000000
        /*0474*/ 	.short	0x010a
        /*0476*/ 	.byte	0x05
	.zero		1


	//   ....[55]....
        /*0478*/ 	.word	0x000025c0
        /*047c*/ 	.word	0x000000ff
        /*0480*/ 	.word	0x00000000
        /*0484*/ 	.short	0x010a
        /*0486*/ 	.byte	0x05
	.zero		1


	//   ....[56]....
        /*0488*/ 	.word	0x00002650
        /*048c*/ 	.word	0x000000ff
        /*0490*/ 	.word	0x00000000
        /*0494*/ 	.short	0x010a
        /*0496*/ 	.byte	0x05
	.zero		1


	//   ....[57]....
        /*0498*/ 	.word	0x000026f0
        /*049c*/ 	.word	0x00000000
        /*04a0*/ 	.word	0x00000000
        /*04a4*/ 	.short	0x010a
        /*04a6*/ 	.byte	0xff
	.zero		1


	//   ....[58]....
        /*04a8*/ 	.word	0x00002810
        /*04ac*/ 	.word	0x00000000
        /*04b0*/ 	.word	0x00000120
        /*04b4*/ 	.short	0x010a
        /*04b6*/ 	.byte	0xff
	.zero		1


	//   ....[59]....
        /*04b8*/ 	.word	0x00002870
        /*04bc*/ 	.word	0x00000004
        /*04c0*/ 	.word	0x00000000
        /*04c4*/ 	.short	0x0101
        /*04c6*/ 	.byte	0xff
	.zero		1


	//   ....[60]....
        /*04c8*/ 	.word	0x00002890
        /*04cc*/ 	.word	0x000000ff
        /*04d0*/ 	.word	0x000000d0
        /*04d4*/ 	.short	0x010a
        /*04d6*/ 	.byte	0x05
	.zero		1


	//   ....[61]....
        /*04d8*/ 	.word	0x000029b0
        /*04dc*/ 	.word	0x00000000
        /*04e0*/ 	.word	0x000000c0
        /*04e4*/ 	.short	0x010a
        /*04e6*/ 	.byte	0xff
	.zero		1


	//   ....[62]....
        /*04e8*/ 	.word	0x00002ac0
        /*04ec*/ 	.word	0x00000000
        /*04f0*/ 	.word	0x00000000
        /*04f4*/ 	.short	0x0101
        /*04f6*/ 	.byte	0xff
	.zero		1


	//   ....[63]....
        /*04f8*/ 	.word	0x00002b50
        /*04fc*/ 	.word	0x000000ff
        /*0500*/ 	.word	0x000000d0
        /*0504*/ 	.short	0x0106
        /*0506*/ 	.byte	0x05
	.zero		1


	//   ....[64]....
        /*0508*/ 	.word	0x00002b70
        /*050c*/ 	.word	0x000000ff
        /*0510*/ 	.word	0x000000d0
        /*0514*/ 	.short	0x010a
        /*0516*/ 	.byte	0x05
	.zero		1


	//   ....[65]....
        /*0518*/ 	.word	0x00002c00
        /*051c*/ 	.word	0x000000ff
        /*0520*/ 	.word	0x000000d0
        /*0524*/ 	.short	0x0106
        /*0526*/ 	.byte	0x04
	.zero		1


	//   ....[66]....
        /*0528*/ 	.word	0x00002c40
        /*052c*/ 	.word	0x00000000
        /*0530*/ 	.word	0x000000d0
        /*0534*/ 	.short	0x010a
        /*0536*/ 	.byte	0xff
	.zero		1


	//   ....[67]....
        /*0538*/ 	.word	0x00003140
        /*053c*/ 	.word	0x00000000
        /*0540*/ 	.word	0x000000c0
        /*0544*/ 	.short	0x010a
        /*0546*/ 	.byte	0xff
	.zero		1


	//   ....[68]....
        /*0548*/ 	.word	0x00003240
        /*054c*/ 	.word	0x00000003
        /*0550*/ 	.word	0x00000000
        /*0554*/ 	.short	0x0101
        /*0556*/ 	.byte	0xff
	.zero		1


	//   ....[69]....
        /*0558*/ 	.word	0x00003250
        /*055c*/ 	.word	0x000000ff
        /*0560*/ 	.word	0x00000000
        /*0564*/ 	.short	0x010a
        /*0566*/ 	.byte	0x04
	.zero		1


	//   ....[70]....
        /*0568*/ 	.word	0x000032d0
        /*056c*/ 	.word	0x000000ff
        /*0570*/ 	.word	0x00000100
        /*0574*/ 	.short	0x010a
        /*0576*/ 	.byte	0x08
	.zero		1


	//   ....[71]....
        /*0578*/ 	.word	0x000033b0
        /*057c*/ 	.word	0x000000ff
        /*0580*/ 	.word	0x00000000
        /*0584*/ 	.short	0x010a
        /*0586*/ 	.byte	0x07
	.zero		1


	//   ....[72]....
        /*0588*/ 	.word	0x000034f0
        /*058c*/ 	.word	0x000000ff
        /*0590*/ 	.word	0x00000000
        /*0594*/ 	.short	0x010a
        /*0596*/ 	.byte	0x04
	.zero		1


	//   ....[73]....
        /*0598*/ 	.word	0x000036e0
        /*059c*/ 	.word	0x000000ff
        /*05a0*/ 	.word	0x00000000
        /*05a4*/ 	.short	0x010a
        /*05a6*/ 	.byte	0x05
	.zero		1


	//   ....[74]....
        /*05a8*/ 	.word	0x00003770
        /*05ac*/ 	.word	0x000000ff
        /*05b0*/ 	.word	0x00000000
        /*05b4*/ 	.short	0x010a
        /*05b6*/ 	.byte	0x05
	.zero		1


	//   ....[75]....
        /*05b8*/ 	.word	0x00003800
        /*05bc*/ 	.word	0x000000ff
        /*05c0*/ 	.word	0x00000000
        /*05c4*/ 	.short	0x010a
        /*05c6*/ 	.byte	0x05
	.zero		1


	//   ....[76]....
        /*05c8*/ 	.word	0x00003890
        /*05cc*/ 	.word	0x000000ff
        /*05d0*/ 	.word	0x00000000
        /*05d4*/ 	.short	0x010a
        /*05d6*/ 	.byte	0x07
	.zero		1


	//   ....[77]....
        /*05d8*/ 	.word	0x00003d10
        /*05dc*/ 	.word	0x00000000
        /*05e0*/ 	.word	0x000000c0
        /*05e4*/ 	.short	0x010a
        /*05e6*/ 	.byte	0xff
	.zero		1


	//   ....[78]....
        /*05e8*/ 	.word	0x00003dd0
        /*05ec*/ 	.word	0x00000000
        /*05f0*/ 	.word	0x00000000
        /*05f4*/ 	.short	0x0101
        /*05f6*/ 	.byte	0xff
	.zero		1


	//   ....[79]....
        /*05f8*/ 	.word	0x000040f0
        /*05fc*/ 	.word	0x000000ff
        /*0600*/ 	.word	0x000000b8
        /*0604*/ 	.short	0x010a
        /*0606*/ 	.byte	0x07
	.zero		1


	//   ....[80]....
        /*0608*/ 	.word	0x000042e0
        /*060c*/ 	.word	0x000000ff
        /*0610*/ 	.word	0x00000090
        /*0614*/ 	.short	0x010a
        /*0616*/ 	.byte	0x07
	.zero		1


	//   ....[81]....
        /*0618*/ 	.word	0x00004450
        /*061c*/ 	.word	0x000000ff
        /*0620*/ 	.word	0x00000070
        /*0624*/ 	.short	0x010b
        /*0626*/ 	.byte	0x07
	.zero		1


	//   ....[82]....
        /*0628*/ 	.word	0x00004460
        /*062c*/ 	.word	0x000000ff
        /*0630*/ 	.word	0x00000000
        /*0634*/ 	.short	0x0101
        /*0636*/ 	.byte	0x08
	.zero		1


	//   ....[83]....
        /*0638*/ 	.word	0x00004480
        /*063c*/ 	.word	0x000000ff
        /*0640*/ 	.word	0x00000098
        /*0644*/ 	.short	0x010a
        /*0646*/ 	.byte	0x07
	.zero		1


	//   ....[84]....
        /*0648*/ 	.word	0x000045e0
        /*064c*/ 	.word	0x000000ff
        /*0650*/ 	.word	0x00000078
        /*0654*/ 	.short	0x010b
        /*0656*/ 	.byte	0x07
	.zero		1


	//   ....[85]....
        /*0658*/ 	.word	0x000045f0
        /*065c*/ 	.word	0x000000ff
        /*0660*/ 	.word	0x00000000
        /*0664*/ 	.short	0x0101
        /*0666*/ 	.byte	0x08
	.zero		1


	//   ....[86]....
        /*0668*/ 	.word	0x00004600
        /*066c*/ 	.word	0x000000ff
        /*0670*/ 	.word	0x000000a0
        /*0674*/ 	.short	0x010a
        /*0676*/ 	.byte	0x07
	.zero		1


	//   ....[87]....
        /*0678*/ 	.word	0x000047a0
        /*067c*/ 	.word	0x000000ff
        /*0680*/ 	.word	0x00000080
        /*0684*/ 	.short	0x010b
        /*0686*/ 	.byte	0x07
	.zero		1


	//   ....[88]....
        /*0688*/ 	.word	0x00004810
        /*068c*/ 	.word	0x000000ff
        /*0690*/ 	.word	0x00000000
        /*0694*/ 	.short	0x0101
        /*0696*/ 	.byte	0x08
	.zero		1


	//   ....[89]....
        /*0698*/ 	.word	0x00004840
        /*069c*/ 	.word	0x000000ff
        /*06a0*/ 	.word	0x000000a8
        /*06a4*/ 	.short	0x010a
        /*06a6*/ 	.byte	0x07
	.zero		1


	//   ....[90]....
        /*06a8*/ 	.word	0x00004a50
        /*06ac*/ 	.word	0x000000ff
        /*06b0*/ 	.word	0x00000088
        /*06b4*/ 	.short	0x010b
        /*06b6*/ 	.byte	0x07
	.zero		1


	//   ....[91]....
        /*06b8*/ 	.word	0x00004a70
        /*06bc*/ 	.word	0x000000ff
        /*06c0*/ 	.word	0x00000000
        /*06c4*/ 	.short	0x0101
        /*06c6*/ 	.byte	0x0d
	.zero		1


	//   ....[92]....
        /*06c8*/ 	.word	0x00004aa0
        /*06cc*/ 	.word	0x000000ff
        /*06d0*/ 	.word	0x00000090
        /*06d4*/ 	.short	0x010a
        /*06d6*/ 	.byte	0x07
	.zero		1


	//   ....[93]....
        /*06d8*/ 	.word	0x00004ac0
        /*06dc*/ 	.word	0x000000ff
        /*06e0*/ 	.word	0x00000098
        /*06e4*/ 	.short	0x010a
        /*06e6*/ 	.byte	0x07
	.zero		1


	//   ....[94]....
        /*06e8*/ 	.word	0x00004ae0
        /*06ec*/ 	.word	0x000000ff
        /*06f0*/ 	.word	0x000000a0
        /*06f4*/ 	.short	0x010a
        /*06f6*/ 	.byte	0x07
	.zero		1


	//   ....[95]....
        /*06f8*/ 	.word	0x00004b20
        /*06fc*/ 	.word	0x00000000
        /*0700*/ 	.word	0x000000a8
        /*0704*/ 	.short	0x010a
        /*0706*/ 	.byte	0xff
	.zero		1


	//   ....[96]....
        /*0708*/ 	.word	0x00004e80
        /*070c*/ 	.word	0x00000000
        /*0710*/ 	.word	0x000000c0
        /*0714*/ 	.short	0x010a
        /*0716*/ 	.byte	0xff
	.zero		1


	//   ....[97]....
        /*0718*/ 	.word	0x00004f90
        /*071c*/ 	.word	0x00000000
        /*0720*/ 	.word	0x00000000
        /*0724*/ 	.short	0x0101
        /*0726*/ 	.byte	0xff
	.zero		1


	//   ....[98]....
        /*0728*/ 	.word	0x000059f0
        /*072c*/ 	.word	0x000000ff
        /*0730*/ 	.word	0x00000070
        /*0734*/ 	.short	0x010a
        /*0736*/ 	.byte	0x30
	.zero		1


	//   ....[99]....
        /*0738*/ 	.word	0x00005a60
        /*073c*/ 	.word	0x0000004f
        /*0740*/ 	.word	0x000000e0
        /*0744*/ 	.short	0x010a
        /*0746*/ 	.byte	0xff
	.zero		1


	//   ....[100]....
        /*0748*/ 	.word	0x00005b10
        /*074c*/ 	.word	0x000000ff
        /*0750*/ 	.word	0x00000070
        /*0754*/ 	.short	0x010a
        /*0756*/ 	.byte	0x30
	.zero		1


	//   ....[101]....
        /*0758*/ 	.word	0x00005bf0
        /*075c*/ 	.word	0x0000004f
        /*0760*/ 	.word	0x000000e0
        /*0764*/ 	.short	0x010a
        /*0766*/ 	.byte	0xff
	.zero		1


	//   ....[102]....
        /*0768*/ 	.word	0x00006320
        /*076c*/ 	.word	0x00000000
        /*0770*/ 	.word	0x00000000
        /*0774*/ 	.short	0x0101
        /*0776*/ 	.byte	0xff
	.zero		1


	//   ....[103]....
        /*0778*/ 	.word	0x00006330
        /*077c*/ 	.word	0x00000003
        /*0780*/ 	.word	0x00000070
        /*0784*/ 	.short	0x010a
        /*0786*/ 	.byte	0xff
	.zero		1


	//   ....[104]....
        /*0788*/ 	.word	0x000063f0
        /*078c*/ 	.word	0x00000003
        /*0790*/ 	.word	0x00000070
        /*0794*/ 	.short	0x010a
        /*0796*/ 	.byte	0xff
	.zero		1


	//   ....[105]....
        /*0798*/ 	.word	0x00006ba0
        /*079c*/ 	.word	0x00000026
        /*07a0*/ 	.word	0x00000000
        /*07a4*/ 	.short	0x0101
        /*07a6*/ 	.byte	0xff
	.zero		1


	//   ....[106]....
        /*07a8*/ 	.word	0x00006bc0
        /*07ac*/ 	.word	0x00000053
        /*07b0*/ 	.word	0x00000070
        /*07b4*/ 	.short	0x010a
        /*07b6*/ 	.byte	0xff
	.zero		1


	//   ....[107]....
        /*07b8*/ 	.word	0x00006c70
        /*07bc*/ 	.word	0x00000053
        /*07c0*/ 	.word	0x00000070
        /*07c4*/ 	.short	0x010a
        /*07c6*/ 	.byte	0xff
	.zero		1


	//   ....[108]....
        /*07c8*/ 	.word	0x00007420
        /*07cc*/ 	.word	0x00000026
        /*07d0*/ 	.word	0x00000000
        /*07d4*/ 	.short	0x0101
        /*07d6*/ 	.byte	0xff
	.zero		1


	//   ....[109]....
        /*07d8*/ 	.word	0x00007440
        /*07dc*/ 	.word	0x00000058
        /*07e0*/ 	.word	0x00000070
        /*07e4*/ 	.short	0x010a
        /*07e6*/ 	.byte	0xff
	.zero		1


	//   ....[110]....
        /*07e8*/ 	.word	0x000074f0
        /*07ec*/ 	.word	0x00000058
        /*07f0*/ 	.word	0x00000070
        /*07f4*/ 	.short	0x010a
        /*07f6*/ 	.byte	0xff
	.zero		1


	//   ....[111]....
        /*07f8*/ 	.word	0x00007820
        /*07fc*/ 	.word	0x000000ff
        /*0800*/ 	.word	0x00000000
        /*0804*/ 	.short	0x0101
        /*0806*/ 	.byte	0x05
	.zero		1


	//   ....[112]....
        /*0808*/ 	.word	0x00007d00
        /*080c*/ 	.word	0x00000002
        /*0810*/ 	.word	0x00000000
        /*0814*/ 	.short	0x0101
        /*0816*/ 	.byte	0xff
	.zero		1


	//   ....[113]....
        /*0818*/ 	.word	0x00007f70
        /*081c*/ 	.word	0x000000ff
        /*0820*/ 	.word	0x00000000
        /*0824*/ 	.short	0x0101
        /*0826*/ 	.byte	0x04
	.zero		1


	//   ....[114]....
        /*0828*/ 	.word	0x00007f90
        /*082c*/ 	.word	0x00000003
        /*0830*/ 	.word	0x00000130
        /*0834*/ 	.short	0x010a
        /*0836*/ 	.byte	0xff
	.zero		1


	//   ....[115]....
        /*0838*/ 	.word	0x00007ff0
        /*083c*/ 	.word	0x00000002
        /*0840*/ 	.word	0x00000038
        /*0844*/ 	.short	0x010a
        /*0846*/ 	.byte	0xff
	.zero		1


	//   ....[116]....
        /*0848*/ 	.word	0x00008050
        /*084c*/ 	.word	0x00000002
        /*0850*/ 	.word	0x00000038
        /*0854*/ 	.short	0x010a
        /*0856*/ 	.byte	0xff
	.zero		1


	//   ....[117]....
        /*0858*/ 	.word	0x000080a0
        /*085c*/ 	.word	0x00000002
        /*0860*/ 	.word	0x000000c0
        /*0864*/ 	.short	0x010a
        /*0866*/ 	.byte	0xff
	.zero		1


	//   ....[118]....
        /*0868*/ 	.word	0x00008100
        /*086c*/ 	.word	0x00000000
        /*0870*/ 	.word	0x00000000
        /*0874*/ 	.short	0x010a
        /*0876*/ 	.byte	0xff
	.zero		1


	//   ....[119]....
        /*0878*/ 	.word	0x00008160
        /*087c*/ 	.word	0x00000000
        /*0880*/ 	.word	0x00000000
        /*0884*/ 	.short	0x010a
        /*0886*/ 	.byte	0xff
	.zero		1


	//   ....[120]....
        /*0888*/ 	.word	0x000081c0
        /*088c*/ 	.word	0x00000000
        /*0890*/ 	.word	0x00000000
        /*0894*/ 	.short	0x010a
        /*0896*/ 	.byte	0xff
	.zero		1


	//   ....[121]....
        /*0898*/ 	.word	0x00008220
        /*089c*/ 	.word	0x00000000
        /*08a0*/ 	.word	0x00000000
        /*08a4*/ 	.short	0x010a
        /*08a6*/ 	.byte	0xff
	.zero		1


	//   ....[122]....
        /*08a8*/ 	.word	0x00008280
        /*08ac*/ 	.word	0x00000000
        /*08b0*/ 	.word	0x00000000
        /*08b4*/ 	.short	0x010a
        /*08b6*/ 	.byte	0xff
	.zero		1


	//   ....[123]....
        /*08b8*/ 	.word	0x000082e0
        /*08bc*/ 	.word	0x00000000
        /*08c0*/ 	.word	0x00000000
        /*08c4*/ 	.short	0x010a
        /*08c6*/ 	.byte	0xff
	.zero		1


	//   ....[124]....
        /*08c8*/ 	.word	0x00008330
        /*08cc*/ 	.word	0x00000000
        /*08d0*/ 	.word	0x00000120
        /*08d4*/ 	.short	0x010a
        /*08d6*/ 	.byte	0xff
	.zero		1


	//   ....[125]....
        /*08d8*/ 	.word	0x00008390
        /*08dc*/ 	.word	0x00000000
        /*08e0*/ 	.word	0x000000d0
        /*08e4*/ 	.short	0x010a
        /*08e6*/ 	.byte	0xff
	.zero		1


	//   ....[126]....
        /*08e8*/ 	.word	0x000083e0
        /*08ec*/ 	.word	0x00000000
        /*08f0*/ 	.word	0x000000c0
        /*08f4*/ 	.short	0x010a
        /*08f6*/ 	.byte	0xff
	.zero		1


	//   ....[127]....
        /*08f8*/ 	.word	0x00008440
        /*08fc*/ 	.word	0x00000000
        /*0900*/ 	.word	0x000000d0
        /*0904*/ 	.short	0x010a
        /*0906*/ 	.byte	0xff
	.zero		1


	//   ....[128]....
        /*0908*/ 	.word	0x00008490
        /*090c*/ 	.word	0x00000000
        /*0910*/ 	.word	0x000000c0
        /*0914*/ 	.short	0x010a
        /*0916*/ 	.byte	0xff
	.zero		1


	//   ....[129]....
        /*0918*/ 	.word	0x000084f0
        /*091c*/ 	.word	0x00000003
        /*0920*/ 	.word	0x00000100
        /*0924*/ 	.short	0x010a
        /*0926*/ 	.byte	0xff
	.zero		1


	//   ....[130]....
        /*0928*/ 	.word	0x00008550
        /*092c*/ 	.word	0x00000000
        /*0930*/ 	.word	0x00000000
        /*0934*/ 	.short	0x010a
        /*0936*/ 	.byte	0xff
	.zero		1


	//   ....[131]....
        /*0938*/ 	.word	0x000085b0
        /*093c*/ 	.word	0x00000000
        /*0940*/ 	.word	0x00000000
        /*0944*/ 	.short	0x010a
        /*0946*/ 	.byte	0xff
	.zero		1


	//   ....[132]....
        /*0948*/ 	.word	0x00008610
        /*094c*/ 	.word	0x00000000
        /*0950*/ 	.word	0x00000000
        /*0954*/ 	.short	0x010a
        /*0956*/ 	.byte	0xff
	.zero		1


	//   ....[133]....
        /*0958*/ 	.word	0x00008670
        /*095c*/ 	.word	0x00000000
        /*0960*/ 	.word	0x00000000
        /*0964*/ 	.short	0x010a
        /*0966*/ 	.byte	0xff
	.zero		1


	//   ....[134]....
        /*0968*/ 	.word	0x000086d0
        /*096c*/ 	.word	0x00000000
        /*0970*/ 	.word	0x00000000
        /*0974*/ 	.short	0x010a
        /*0976*/ 	.byte	0xff
	.zero		1


	//   ....[135]....
        /*0978*/ 	.word	0x00008720
        /*097c*/ 	.word	0x00000000
        /*0980*/ 	.word	0x000000c0
        /*0984*/ 	.short	0x010a
        /*0986*/ 	.byte	0xff
	.zero		1


	//   ....[136]....
        /*0988*/ 	.word	0x00008780
        /*098c*/ 	.word	0x00000000
        /*0990*/ 	.word	0x000000b8
        /*0994*/ 	.short	0x010a
        /*0996*/ 	.byte	0xff
	.zero		1


	//   ....[137]....
        /*0998*/ 	.word	0x000087e0
        /*099c*/ 	.word	0x00000003
        /*09a0*/ 	.word	0x00000090
        /*09a4*/ 	.short	0x010a
        /*09a6*/ 	.byte	0xff
	.zero		1


	//   ....[138]....
        /*09a8*/ 	.word	0x00008840
        /*09ac*/ 	.word	0x00000003
        /*09b0*/ 	.word	0x00000098
        /*09b4*/ 	.short	0x010a
        /*09b6*/ 	.byte	0xff
	.zero		1


	//   ....[139]....
        /*09b8*/ 	.word	0x000088a0
        /*09bc*/ 	.word	0x00000003
        /*09c0*/ 	.word	0x000000a0
        /*09c4*/ 	.short	0x010a
        /*09c6*/ 	.byte	0xff
	.zero		1


	//   ....[140]....
        /*09c8*/ 	.word	0x00008900
        /*09cc*/ 	.word	0x00000003
        /*09d0*/ 	.word	0x000000a8
        /*09d4*/ 	.short	0x010a
        /*09d6*/ 	.byte	0xff
	.zero		1


	//   ....[141]....
        /*09d8*/ 	.word	0x00008960
        /*09dc*/ 	.word	0x00000000
        /*09e0*/ 	.word	0x00000090
        /*09e4*/ 	.short	0x010a
        /*09e6*/ 	.byte	0xff
	.zero		1


	//   ....[142]....
        /*09e8*/ 	.word	0x000089c0
        /*09ec*/ 	.word	0x00000000
        /*09f0*/ 	.word	0x00000098
        /*09f4*/ 	.short	0x010a
        /*09f6*/ 	.byte	0xff
	.zero		1


	//   ....[143]....
        /*09f8*/ 	.word	0x00008a20
        /*09fc*/ 	.word	0x00000000
        /*0a00*/ 	.word	0x000000a0
        /*0a04*/ 	.short	0x010a
        /*0a06*/ 	.byte	0xff
	.zero		1


	//   ....[144]....
        /*0a08*/ 	.word	0x00008a70
        /*0a0c*/ 	.word	0x00000000
        /*0a10*/ 	.word	0x000000c0
        /*0a14*/ 	.short	0x010a
        /*0a16*/ 	.byte	0xff
	.zero		1


	//   ....[145]....
        /*0a18*/ 	.word	0x00008ad0
        /*0a1c*/ 	.word	0x00000002
        /*0a20*/ 	.word	0x00000070
        /*0a24*/ 	.short	0x010a
        /*0a26*/ 	.byte	0xff
	.zero		1


	//   ....[146]....
        /*0a28*/ 	.word	0x00008b20
        /*0a2c*/ 	.word	0x0000004f
        /*0a30*/ 	.word	0x000000e0
        /*0a34*/ 	.short	0x010a
        /*0a36*/ 	.byte	0xff
	.zero		1


	//   ....[147]....
        /*0a38*/ 	.word	0x00008b70
        /*0a3c*/ 	.word	0x00000003
        /*0a40*/ 	.word	0x00000070
        /*0a44*/ 	.short	0x010a
        /*0a46*/ 	.byte	0xff
	.zero		1


	//   ....[148]....
        /*0a48*/ 	.word	0x00008bc0
        /*0a4c*/ 	.word	0x00000053
        /*0a50*/ 	.word	0x00000070
        /*0a54*/ 	.short	0x010a
        /*0a56*/ 	.byte	0xff
	.zero		1


	//   ....[149]....
        /*0a58*/ 	.word	0x00008c10
        /*0a5c*/ 	.word	0x00000058
        /*0a60*/ 	.word	0x00000070
        /*0a64*/ 	.short	0x010a
        /*0a66*/ 	.byte	0xff
	.zero		1


	//----- nvinfo : EIATTR_NUM_MBARRIERS
	.align		4
.L_47:
        /*0a68*/ 	.byte	0x03, 0x38
        /*0a6a*/ 	.short	0x0028


	//----- nvinfo : EIATTR_EXIT_INSTR_OFFSETS
	.align		4
        /*0a6c*/ 	.byte	0x04, 0x1c
        /*0a6e*/ 	.short	(.L_49 - .L_48)


	//   ....[0]....
.L_48:
        /*0a70*/ 	.word	0x00002720


	//   ....[1]....
        /*0a74*/ 	.word	0x00002c10


	//   ....[2]....
        /*0a78*/ 	.word	0x00002c70


	//   ....[3]....
        /*0a7c*/ 	.word	0x00003af0


	//   ....[4]....
        /*0a80*/ 	.word	0x00004b50


	//   ....[5]....
        /*0a84*/ 	.word	0x00004b90


	//   ....[6]....
        /*0a88*/ 	.word	0x00007e60


	//   ....[7]....
        /*0a8c*/ 	.word	0x00007ee0


	//   ....[8]....
        /*0a90*/ 	.word	0x00007f10


	//   ....[9]....
        /*0a94*/ 	.word	0x00007f80


	//----- nvinfo : EIATTR_MAX_THREADS
	.align		4
.L_49:
        /*0a98*/ 	.byte	0x04, 0x05
        /*0a9a*/ 	.short	(.L_51 - .L_50)
.L_50:
        /*0a9c*/ 	.word	0x00000100
        /*0aa0*/ 	.word	0x00000001
        /*0aa4*/ 	.word	0x00000001


	//----- nvinfo : EIATTR_CRS_STACK_SIZE
	.align		4
.L_51:
        /*0aa8*/ 	.byte	0x04, 0x1e
        /*0aaa*/ 	.short	(.L_53 - .L_52)
.L_52:
        /*0aac*/ 	.word	0x00000000


	//----- nvinfo : EIATTR_CBANK_PARAM_SIZE
	.align		4
.L_53:
        /*0ab0*/ 	.byte	0x03, 0x19
        /*0ab2*/ 	.short	0x0800


	//----- nvinfo : EIATTR_PARAM_CBANK
	.align		4
        /*0ab4*/ 	.byte	0x04, 0x0a
        /*0ab6*/ 	.short	(.L_55 - .L_54)
	.align		4
.L_54:
        /*0ab8*/ 	.word	index@(.nv.constant0._ZN7cutlass13device_kernelINS_4gemm6kernel13GemmUniversalIN4cute5tupleIJiiiiEEENS1_10collective13CollectiveMmaINS1_35MainloopSm100TmaUmmaWarpSpecializedILi7ELi2ELi4ENS5_IJNS4_1CILi1EEESB_SB_EEEEENS5_IJNSA_ILi64EEENSA_ILi128EEENSA_ILi32EEEEEENS_6half_tENS5_IJlSB_lEEESI_SJ_NS4_8TiledMMAINS4_8MMA_AtomIJNS4_20SM100_MMA_F16BF16_SSISI_SI_fLi64ELi128ELNS4_4UMMA5MajorE0ELSO_0ELNSN_7ScaleInE0ELSP_0EEEEEENS4_6LayoutISC_NS5_IJNSA_ILi0EEEST_ST_EEEEENS5_IJNS4_10UnderscoreESW_SW_EEEEENS4_13SM90_TMA_LOADENS4_14ComposedLayoutINS4_7SwizzleILi2ELi4ELi3EEENS4_18smem_ptr_flag_bitsILi16EEENSS_INS5_IJNSA_ILi8EEESG_EEENS5_IJSG_SB_EEEEEEEvNS4_8identityESZ_S19_vS1A_EENS_8epilogue10collective18CollectiveEpilogueINS1C_23Sm100TmaWarpSpecializedILi4ELi2ELi16ELb1ELb0EEEJSH_NS5_IJNSS_ISE_SB_EENSS_ISG_SB_EEEEESI_SJ_SI_SJ_NS1C_6fusion15FusionCallbacksIS1G_NS1K_17LinearCombinationISI_fSI_fLNS_15FloatRoundStyleE2EEESH_S1J_JEEENS4_5SM1004TMEM4LOAD26SM100_TMEM_LOAD_16dp256b4xESZ_S19_NS4_17SM75_U32x4_LDSM_NENS4_14SM90_TMA_STOREES19_NS4_17SM90_U32x4_STSM_NENS4_39AutoVectorizingCopyWithAssumedAlignmentILi128EEEEEEvvEEEEvNT_6ParamsE)
        /*0abc*/ 	.short	0x0380
        /*0abe*/ 	.short	0x0800


	//----- nvinfo : EIATTR_SW_WAR
	.align		4
.L_55:
        /*0ac0*/ 	.byte	0x04, 0x36
        /*0ac2*/ 	.short	(.L_57 - .L_56)
.L_56:
        /*0ac4*/ 	.word	0x00000008
.L_57:


//--------------------- .nv.callgraph             --------------------------
	.section	.nv.callgraph,"",@"SHT_CUDA_CALLGRAPH"
	.align	4
	.sectionentsize	8
	.align		4
        /*0000*/ 	.word	0x00000000
	.align		4
        /*0004*/ 	.word	0xffffffff
	.align		4
        /*0008*/ 	.word	index@(_ZN7cutlass13device_kernelINS_4gemm6kernel13GemmUniversalIN4cute5tupleIJiiiiEEENS1_10collective13CollectiveMmaINS1_35MainloopSm100TmaUmmaWarpSpecializedILi7ELi2ELi4ENS5_IJNS4_1CILi1EEESB_SB_EEEEENS5_IJNSA_ILi64EEENSA_ILi128EEENSA_ILi32EEEEEENS_6half_tENS5_IJlSB_lEEESI_SJ_NS4_8TiledMMAINS4_8MMA_AtomIJNS4_20SM100_MMA_F16BF16_SSISI_SI_fLi64ELi128ELNS4_4UMMA5MajorE0ELSO_0ELNSN_7ScaleInE0ELSP_0EEEEEENS4_6LayoutISC_NS5_IJNSA_ILi0EEEST_ST_EEEEENS5_IJNS4_10UnderscoreESW_SW_EEEEENS4_13SM90_TMA_LOADENS4_14ComposedLayoutINS4_7SwizzleILi2ELi4ELi3EEENS4_18smem_ptr_flag_bitsILi16EEENSS_INS5_IJNSA_ILi8EEESG_EEENS5_IJSG_SB_EEEEEEEvNS4_8identityESZ_S19_vS1A_EENS_8epilogue10collective18CollectiveEpilogueINS1C_23Sm100TmaWarpSpecializedILi4ELi2ELi16ELb1ELb0EEEJSH_NS5_IJNSS_ISE_SB_EENSS_ISG_SB_EEEEESI_SJ_SI_SJ_NS1C_6fusion15FusionCallbacksIS1G_NS1K_17LinearCombinationISI_fSI_fLNS_15FloatRoundStyleE2EEESH_S1J_JEEENS4_5SM1004TMEM4LOAD26SM100_TMEM_LOAD_16dp256b4xESZ_S19_NS4_17SM75_U32x4_LDSM_NENS4_14SM90_TMA_STOREES19_NS4_17SM90_U32x4_STSM_NENS4_39AutoVectorizingCopyWithAssumedAlignmentILi128EEEEEEvvEEEEvNT_6ParamsE)
	.align		4
        /*000c*/ 	.word	index@(__assertfail)
	.align		4
        /*0010*/ 	.word	0x00000000
	.align		4
        /*0014*/ 	.word	0xfffffffe
	.align		4
        /*0018*/ 	.word	0x00000000
	.align		4
        /*001c*/ 	.word	0xfffffffd
	.align		4
        /*0020*/ 	.word	0x00000000
	.align		4
        /*0024*/ 	.word	0xfffffffc


//--------------------- .nv.constant4             --------------------------
	.section	.nv.constant4,"a",@progbits
	.align	8
	.align		8
.nv.constant4:
        /*0000*/ 	.dword	__assertfail
	.align		8
        /*0008*/ 	.dword	__unnamed_1
	.align		8
        /*0010*/ 	.dword	__unnamed_2
	.align		8
        /*0018*/ 	.dword	_ZN40_INTERNAL_1a7b5f21_4_k_cu_bb9c324b_290984cuda3std3__45__cpo5beginE
	.align		8
        /*0020*/ 	.dword	_ZN40_INTERNAL_1a7b5f21_4_k_cu_bb9c324b_290984cuda3std3__45__cpo3endE
	.align		8
        /*0028*/ 	.dword	_ZN40_INTERNAL_1a7b5f21_4_k_cu_bb9c324b_290984cuda3std3__45__cpo6cbeginE
	.align		8
        /*0030*/ 	.dword	_ZN40_INTERNAL_1a7b5f21_4_k_cu_bb9c324b_290984cuda3std3__45__cpo4cendE
	.align		8
        /*0038*/ 	.dword	_ZN40_INTERNAL_1a7b5f21_4_k_cu_bb9c324b_290984cuda3std3__442_GLOBAL__N__1a7b5f21_4_k_cu_bb9c324b_290986ignoreE
	.align		8
        /*0040*/ 	.dword	_ZN40_INTERNAL_1a7b5f21_4_k_cu_bb9c324b_290984cuda3std3__419piecewise_constructE
	.align		8
        /*0048*/ 	.dword	_ZN40_INTERNAL_1a7b5f21_4_k_cu_bb9c324b_290984cuda3std3__48in_placeE
	.align		8
        /*0050*/ 	.dword	_ZN40_INTERNAL_1a7b5f21_4_k_cu_bb9c324b_290984cuda3std6ranges3__45__cpo4swapE
	.align		8
        /*0058*/ 	.dword	_ZN40_INTERNAL_1a7b5f21_4_k_cu_bb9c324b_290984cuda3std6ranges3__45__cpo9iter_moveE
	.align		8
        /*0060*/ 	.dword	_ZN40_INTERNAL_1a7b5f21_4_k_cu_bb9c324b_290984cute7productE
	.align		8
        /*0068*/ 	.dword	_ZN40_INTERNAL_1a7b5f21_4_k_cu_bb9c324b_290984cute1_E
	.align		8
        /*0070*/ 	.dword	$str$25
	.align		8
        /*0078*/ 	.dword	$str$26
	.align		8
        /*0080*/ 	.dword	$str$27
	.align		8
        /*0088*/ 	.dword	$str$28


//--------------------- .text._ZN7cutlass13device_kernelINS_4gemm6kernel13GemmUniversalIN4cute5tupleIJiiiiEEENS1_10collective13CollectiveMmaINS1_35MainloopSm100TmaUmmaWarpSpecializedILi7ELi2ELi4ENS5_IJNS4_1CILi1EEESB_SB_EEEEENS5_IJNSA_ILi64EEENSA_ILi128EEENSA_ILi32EEEEEENS_6half_tENS5_IJlSB_lEEESI_SJ_NS4_8TiledMMAINS4_8MMA_AtomIJNS4_20SM100_MMA_F16BF16_SSISI_SI_fLi64ELi128ELNS4_4UMMA5MajorE0ELSO_0ELNSN_7ScaleInE0ELSP_0EEEEEENS4_6LayoutISC_NS5_IJNSA_ILi0EEEST_ST_EEEEENS5_IJNS4_10UnderscoreESW_SW_EEEEENS4_13SM90_TMA_LOADENS4_14ComposedLayoutINS4_7SwizzleILi2ELi4ELi3EEENS4_18smem_ptr_flag_bitsILi16EEENSS_INS5_IJNSA_ILi8EEESG_EEENS5_IJSG_SB_EEEEEEEvNS4_8identityESZ_S19_vS1A_EENS_8epilogue10collective18CollectiveEpilogueINS1C_23Sm100TmaWarpSpecializedILi4ELi2ELi16ELb1ELb0EEEJSH_NS5_IJNSS_ISE_SB_EENSS_ISG_SB_EEEEESI_SJ_SI_SJ_NS1C_6fusion15FusionCallbacksIS1G_NS1K_17LinearCombinationISI_fSI_fLNS_15FloatRoundStyleE2EEESH_S1J_JEEENS4_5SM1004TMEM4LOAD26SM100_TMEM_LOAD_16dp256b4xESZ_S19_NS4_17SM75_U32x4_LDSM_NENS4_14SM90_TMA_STOREES19_NS4_17SM90_U32x4_STSM_NENS4_39AutoVectorizingCopyWithAssumedAlignmentILi128EEEEEEvvEEEEvNT_6ParamsE --------------------------
	.section	.text._ZN7cutlass13device_kernelINS_4gemm6kernel13GemmUniversalIN4cute5tupleIJiiiiEEENS1_10collective13CollectiveMmaINS1_35MainloopSm100TmaUmmaWarpSpecializedILi7ELi2ELi4ENS5_IJNS4_1CILi1EEESB_SB_EEEEENS5_IJNSA_ILi64EEENSA_ILi128EEENSA_ILi32EEEEEENS_6half_tENS5_IJlSB_lEEESI_SJ_NS4_8TiledMMAINS4_8MMA_AtomIJNS4_20SM100_MMA_F16BF16_SSISI_SI_fLi64ELi128ELNS4_4UMMA5MajorE0ELSO_0ELNSN_7ScaleInE0ELSP_0EEEEEENS4_6LayoutISC_NS5_IJNSA_ILi0EEEST_ST_EEEEENS5_IJNS4_10UnderscoreESW_SW_EEEEENS4_13SM90_TMA_LOADENS4_14ComposedLayoutINS4_7SwizzleILi2ELi4ELi3EEENS4_18smem_ptr_flag_bitsILi16EEENSS_INS5_IJNSA_ILi8EEESG_EEENS5_IJSG_SB_EEEEEEEvNS4_8identityESZ_S19_vS1A_EENS_8epilogue10collective18CollectiveEpilogueINS1C_23Sm100TmaWarpSpecializedILi4ELi2ELi16ELb1ELb0EEEJSH_NS5_IJNSS_ISE_SB_EENSS_ISG_SB_EEEEESI_SJ_SI_SJ_NS1C_6fusion15FusionCallbacksIS1G_NS1K_17LinearCombinationISI_fSI_fLNS_15FloatRoundStyleE2EEESH_S1J_JEEENS4_5SM1004TMEM4LOAD26SM100_TMEM_LOAD_16dp256b4xESZ_S19_NS4_17SM75_U32x4_LDSM_NENS4_14SM90_TMA_STOREES19_NS4_17SM90_U32x4_STSM_NENS4_39AutoVectorizingCopyWithAssumedAlignmentILi128EEEEEEvvEEEEvNT_6ParamsE,"ax",@progbits
	.align	128
.text._ZN7cutlass13device_kernelINS_4gemm6kernel13GemmUniversalIN4cute5tupleIJiiiiEEENS1_10collective13CollectiveMmaINS1_35MainloopSm100TmaUmmaWarpSpecializedILi7ELi2ELi4ENS5_IJNS4_1CILi1EEESB_SB_EEEEENS5_IJNSA_ILi64EEENSA_ILi128EEENSA_ILi32EEEEEENS_6half_tENS5_IJlSB_lEEESI_SJ_NS4_8TiledMMAINS4_8MMA_AtomIJNS4_20SM100_MMA_F16BF16_SSISI_SI_fLi64ELi128ELNS4_4UMMA5MajorE0ELSO_0ELNSN_7ScaleInE0ELSP_0EEEEEENS4_6LayoutISC_NS5_IJNSA_ILi0EEEST_ST_EEEEENS5_IJNS4_10UnderscoreESW_SW_EEEEENS4_13SM90_TMA_LOADENS4_14ComposedLayoutINS4_7SwizzleILi2ELi4ELi3EEENS4_18smem_ptr_flag_bitsILi16EEENSS_INS5_IJNSA_ILi8EEESG_EEENS5_IJSG_SB_EEEEEEEvNS4_8identityESZ_S19_vS1A_EENS_8epilogue10collective18CollectiveEpilogueINS1C_23Sm100TmaWarpSpecializedILi4ELi2ELi16ELb1ELb0EEEJSH_NS5_IJNSS_ISE_SB_EENSS_ISG_SB_EEEEESI_SJ_SI_SJ_NS1C_6fusion15FusionCallbacksIS1G_NS1K_17LinearCombinationISI_fSI_fLNS_15FloatRoundStyleE2EEESH_S1J_JEEENS4_5SM1004TMEM4LOAD26SM100_TMEM_LOAD_16dp256b4xESZ_S19_NS4_17SM75_U32x4_LDSM_NENS4_14SM90_TMA_STOREES19_NS4_17SM90_U32x4_STSM_NENS4_39AutoVectorizingCopyWithAssumedAlignmentILi128EEEEEEvvEEEEvNT_6ParamsE:
        .type           _ZN7cutlass13device_kernelINS_4gemm6kernel13GemmUniversalIN4cute5tupleIJiiiiEEENS1_10collective13CollectiveMmaINS1_35MainloopSm100TmaUmmaWarpSpecializedILi7ELi2ELi4ENS5_IJNS4_1CILi1EEESB_SB_EEEEENS5_IJNSA_ILi64EEENSA_ILi128EEENSA_ILi32EEEEEENS_6half_tENS5_IJlSB_lEEESI_SJ_NS4_8TiledMMAINS4_8MMA_AtomIJNS4_20SM100_MMA_F16BF16_SSISI_SI_fLi64ELi128ELNS4_4UMMA5MajorE0ELSO_0ELNSN_7ScaleInE0ELSP_0EEEEEENS4_6LayoutISC_NS5_IJNSA_ILi0EEEST_ST_EEEEENS5_IJNS4_10UnderscoreESW_SW_EEEEENS4_13SM90_TMA_LOADENS4_14ComposedLayoutINS4_7SwizzleILi2ELi4ELi3EEENS4_18smem_ptr_flag_bitsILi16EEENSS_INS5_IJNSA_ILi8EEESG_EEENS5_IJSG_SB_EEEEEEEvNS4_8identityESZ_S19_vS1A_EENS_8epilogue10collective18CollectiveEpilogueINS1C_23Sm100TmaWarpSpecializedILi4ELi2ELi16ELb1ELb0EEEJSH_NS5_IJNSS_ISE_SB_EENSS_ISG_SB_EEEEESI_SJ_SI_SJ_NS1C_6fusion15FusionCallbacksIS1G_NS1K_17LinearCombinationISI_fSI_fLNS_15FloatRoundStyleE2EEESH_S1J_JEEENS4_5SM1004TMEM4LOAD26SM100_TMEM_LOAD_16dp256b4xESZ_S19_NS4_17SM75_U32x4_LDSM_NENS4_14SM90_TMA_STOREES19_NS4_17SM90_U32x4_STSM_NENS4_39AutoVectorizingCopyWithAssumedAlignmentILi128EEEEEEvvEEEEvNT_6ParamsE,@function
        .size           _ZN7cutlass13device_kernelINS_4gemm6kernel13GemmUniversalIN4cute5tupleIJiiiiEEENS1_10collective13CollectiveMmaINS1_35MainloopSm100TmaUmmaWarpSpecializedILi7ELi2ELi4ENS5_IJNS4_1CILi1EEESB_SB_EEEEENS5_IJNSA_ILi64EEENSA_ILi128EEENSA_ILi32EEEEEENS_6half_tENS5_IJlSB_lEEESI_SJ_NS4_8TiledMMAINS4_8MMA_AtomIJNS4_20SM100_MMA_F16BF16_SSISI_SI_fLi64ELi128ELNS4_4UMMA5MajorE0ELSO_0ELNSN_7ScaleInE0ELSP_0EEEEEENS4_6LayoutISC_NS5_IJNSA_ILi0EEEST_ST_EEEEENS5_IJNS4_10UnderscoreESW_SW_EEEEENS4_13SM90_TMA_LOADENS4_14ComposedLayoutINS4_7SwizzleILi2ELi4ELi3EEENS4_18smem_ptr_flag_bitsILi16EEENSS_INS5_IJNSA_ILi8EEESG_EEENS5_IJSG_SB_EEEEEEEvNS4_8identityESZ_S19_vS1A_EENS_8epilogue10collective18CollectiveEpilogueINS1C_23Sm100TmaWarpSpecializedILi4ELi2ELi16ELb1ELb0EEEJSH_NS5_IJNSS_ISE_SB_EENSS_ISG_SB_EEEEESI_SJ_SI_SJ_NS1C_6fusion15FusionCallbacksIS1G_NS1K_17LinearCombinationISI_fSI_fLNS_15FloatRoundStyleE2EEESH_S1J_JEEENS4_5SM1004TMEM4LOAD26SM100_TMEM_LOAD_16dp256b4xESZ_S19_NS4_17SM75_U32x4_LDSM_NENS4_14SM90_TMA_STOREES19_NS4_17SM90_U32x4_STSM_NENS4_39AutoVectorizingCopyWithAssumedAlignmentILi128EEEEEEvvEEEEvNT_6ParamsE,(.L_x_185 - _ZN7cutlass13device_kernelINS_4gemm6kernel13GemmUniversalIN4cute5tupleIJiiiiEEENS1_10collective13CollectiveMmaINS1_35MainloopSm100TmaUmmaWarpSpecializedILi7ELi2ELi4ENS5_IJNS4_1CILi1EEESB_SB_EEEEENS5_IJNSA_ILi64EEENSA_ILi128EEENSA_ILi32EEEEEENS_6half_tENS5_IJlSB_lEEESI_SJ_NS4_8TiledMMAINS4_8MMA_AtomIJNS4_20SM100_MMA_F16BF16_SSISI_SI_fLi64ELi128ELNS4_4UMMA5MajorE0ELSO_0ELNSN_7ScaleInE0ELSP_0EEEEEENS4_6LayoutISC_NS5_IJNSA_ILi0EEEST_ST_EEEEENS5_IJNS4_10UnderscoreESW_SW_EEEEENS4_13SM90_TMA_LOADENS4_14ComposedLayoutINS4_7SwizzleILi2ELi4ELi3EEENS4_18smem_ptr_flag_bitsILi16EEENSS_INS5_IJNSA_ILi8EEESG_EEENS5_IJSG_SB_EEEEEEEvNS4_8identityESZ_S19_vS1A_EENS_8epilogue10collective18CollectiveEpilogueINS1C_23Sm100TmaWarpSpecializedILi4ELi2ELi16ELb1ELb0EEEJSH_NS5_IJNSS_ISE_SB_EENSS_ISG_SB_EEEEESI_SJ_SI_SJ_NS1C_6fusion15FusionCallbacksIS1G_NS1K_17LinearCombinationISI_fSI_fLNS_15FloatRoundStyleE2EEESH_S1J_JEEENS4_5SM1004TMEM4LOAD26SM100_TMEM_LOAD_16dp256b4xESZ_S19_NS4_17SM75_U32x4_LDSM_NENS4_14SM90_TMA_STOREES19_NS4_17SM90_U32x4_STSM_NENS4_39AutoVectorizingCopyWithAssumedAlignmentILi128EEEEEEvvEEEEvNT_6ParamsE)
        .other          _ZN7cutlass13device_kernelINS_4gemm6kernel13GemmUniversalIN4cute5tupleIJiiiiEEENS1_10collective13CollectiveMmaINS1_35MainloopSm100TmaUmmaWarpSpecializedILi7ELi2ELi4ENS5_IJNS4_1CILi1EEESB_SB_EEEEENS5_IJNSA_ILi64EEENSA_ILi128EEENSA_ILi32EEEEEENS_6half_tENS5_IJlSB_lEEESI_SJ_NS4_8TiledMMAINS4_8MMA_AtomIJNS4_20SM100_MMA_F16BF16_SSISI_SI_fLi64ELi128ELNS4_4UMMA5MajorE0ELSO_0ELNSN_7ScaleInE0ELSP_0EEEEEENS4_6LayoutISC_NS5_IJNSA_ILi0EEEST_ST_EEEEENS5_IJNS4_10UnderscoreESW_SW_EEEEENS4_13SM90_TMA_LOADENS4_14ComposedLayoutINS4_7SwizzleILi2ELi4ELi3EEENS4_18smem_ptr_flag_bitsILi16EEENSS_INS5_IJNSA_ILi8EEESG_EEENS5_IJSG_SB_EEEEEEEvNS4_8identityESZ_S19_vS1A_EENS_8epilogue10collective18CollectiveEpilogueINS1C_23Sm100TmaWarpSpecializedILi4ELi2ELi16ELb1ELb0EEEJSH_NS5_IJNSS_ISE_SB_EENSS_ISG_SB_EEEEESI_SJ_SI_SJ_NS1C_6fusion15FusionCallbacksIS1G_NS1K_17LinearCombinationISI_fSI_fLNS_15FloatRoundStyleE2EEESH_S1J_JEEENS4_5SM1004TMEM4LOAD26SM100_TMEM_LOAD_16dp256b4xESZ_S19_NS4_17SM75_U32x4_LDSM_NENS4_14SM90_TMA_STOREES19_NS4_17SM90_U32x4_STSM_NENS4_39AutoVectorizingCopyWithAssumedAlignmentILi128EEEEEEvvEEEEvNT_6ParamsE,@"STO_CUDA_ENTRY STV_DEFAULT"
_ZN7cutlass13device_kernelINS_4gemm6kernel13GemmUniversalIN4cute5tupleIJiiiiEEENS1_10collective13CollectiveMmaINS1_35MainloopSm100TmaUmmaWarpSpecializedILi7ELi2ELi4ENS5_IJNS4_1CILi1EEESB_SB_EEEEENS5_IJNSA_ILi64EEENSA_ILi128EEENSA_ILi32EEEEEENS_6half_tENS5_IJlSB_lEEESI_SJ_NS4_8TiledMMAINS4_8MMA_AtomIJNS4_20SM100_MMA_F16BF16_SSISI_SI_fLi64ELi128ELNS4_4UMMA5MajorE0ELSO_0ELNSN_7ScaleInE0ELSP_0EEEEEENS4_6LayoutISC_NS5_IJNSA_ILi0EEEST_ST_EEEEENS5_IJNS4_10UnderscoreESW_SW_EEEEENS4_13SM90_TMA_LOADENS4_14ComposedLayoutINS4_7SwizzleILi2ELi4ELi3EEENS4_18smem_ptr_flag_bitsILi16EEENSS_INS5_IJNSA_ILi8EEESG_EEENS5_IJSG_SB_EEEEEEEvNS4_8identityESZ_S19_vS1A_EENS_8epilogue10collective18CollectiveEpilogueINS1C_23Sm100TmaWarpSpecializedILi4ELi2ELi16ELb1ELb0EEEJSH_NS5_IJNSS_ISE_SB_EENSS_ISG_SB_EEEEESI_SJ_SI_SJ_NS1C_6fusion15FusionCallbacksIS1G_NS1K_17LinearCombinationISI_fSI_fLNS_15FloatRoundStyleE2EEESH_S1J_JEEENS4_5SM1004TMEM4LOAD26SM100_TMEM_LOAD_16dp256b4xESZ_S19_NS4_17SM75_U32x4_LDSM_NENS4_14SM90_TMA_STOREES19_NS4_17SM90_U32x4_STSM_NENS4_39AutoVectorizingCopyWithAssumedAlignmentILi128EEEEEEvvEEEEvNT_6ParamsE:
[----:B------:R-:W1:Y:S01]  /*0000*/  LDC R1, c[0x0][0x37c] ;  /* 0x0000df00ff017b82 */ /* 0x000e620000000800 */
[----:B------:R-:W2:Y:S01]  /*0010*/  S2R R72, SR_TID.X ;  /* 0x0000000000487919 */ /* 0x000ea20000002100 */
[----:B------:R-:W3:Y:S01]  /*0020*/  LDCU.64 UR4, c[0x0][0x890] ;  /* 0x00011200ff0477ac */ /* 0x000ee20008000a00 */
[----:B------:R-:W-:Y:S02]  /*0030*/  PRMT R59, RZ, 0x7610, R59 ;  /* 0x00007610ff3b7816 */ /* 0x000fe4000000003b */
[----:B------:R-:W-:Y:S01]  /*0040*/  ELECT P5, URZ, PT ;  /* 0x0000000000ff782f */ /* 0x000fe200038a0000 */
[----:B------:R-:W4:Y:S01]  /*0050*/  LDCU.64 UR46, c[0x0][0x358] ;  /* 0x00006b00ff2e77ac */ /* 0x000f220008000a00 */
[----:B---3--:R-:W-:-:S04]  /*0060*/  UISETP.NE.U32.AND UP0, UPT, UR4, URZ, UPT ;  /* 0x000000ff0400728c */ /* 0x008fc8000bf05070 */
[----:B------:R-:W-:Y:S01]  /*0070*/  UISETP.NE.AND.EX UP0, UPT, UR5, URZ, UPT, UP0 ;  /* 0x000000ff0500728c */ /* 0x000fe2000bf05300 */
[----:B--2---:R-:W-:-:S05]  /*0080*/  SHF.R.U32.HI R65, RZ, 0x5, R72 ;  /* 0x00000005ff417819 */ /* 0x004fca0000011648 */
[----:B------:R-:W2:Y:S02]  /*0090*/  SHFL.IDX PT, R0, R65, RZ, 0x1f ;  /* 0x00001fff41007589 */ /* 0x000ea400000e0000 */
[----:B--2---:R-:W-:Y:S01]  /*00a0*/  R2UR UR8, R0 ;  /* 0x00000000000872ca */ /* 0x004fe200000e0000 */
[----:B-1--4-:R-:W-:-:S14]  /*00b0*/  BRA.U UP0, `(.L_x_0) ;  /* 0x00000001002c7547 */ /* 0x012fdc000b800000 */
[----:B------:R-:W1:Y:S02]  /*00c0*/  LDCU.64 UR6, c[0x0][0x888] ;  /* 0x00011100ff0677ac */ /* 0x000e640008000a00 */
[----:B-1----:R-:W-:-:S04]  /*00d0*/  UISETP.NE.U32.AND UP0, UPT, UR6, URZ, UPT ;  /* 0x000000ff0600728c */ /* 0x002fc8000bf05070 */
[----:B------:R-:W-:-:S09]  /*00e0*/  UISETP.NE.AND.EX UP0, UPT, UR7, URZ, UPT, UP0 ;  /* 0x000000ff0700728c */ /* 0x000fd2000bf05300 */
[----:B------:R-:W-:Y:S05]  /*00f0*/  BRA.U !UP0, `(.L_x_1) ;  /* 0x0000000108107547 */ /* 0x000fea000b800000 */
[----:B------:R-:W1:Y:S02]  /*0100*/  LDC.64 R2, c[0x0][0x888] ;  /* 0x00022200ff027b82 */ /* 0x000e640000000a00 */
[----:B-1----:R1:W5:Y:S01]  /*0110*/  LDG.E R35, desc[UR46][R2.64] ;  /* 0x0000002e02237981 */ /* 0x002362000c1e1900 */
[----:B------:R-:W-:Y:S01]  /*0120*/  HFMA2 R59, -RZ, RZ, 0, 5.9604644775390625e-08 ;  /* 0x00000001ff3b7431 */ /* 0x000fe200000001ff */
[----:B------:R-:W-:Y:S05]  /*0130*/  BRA `(.L_x_0) ;  /* 0x00000000000c7947 */ /* 0x000fea0003800000 */
.L_x_1:
[----:B------:R-:W1:Y:S01]  /*0140*/  LDCU UR6, c[0x0][0x880] ;  /* 0x00011000ff0677ac */ /* 0x000e620008000800 */
[----:B------:R-:W-:Y:S01]  /*0150*/  HFMA2 R59, -RZ, RZ, 0, 5.9604644775390625e-08 ;  /* 0x00000001ff3b7431 */ /* 0x000fe200000001ff */
[----:B-1----:R-:W-:-:S07]  /*0160*/  MOV R35, UR6 ;  /* 0x0000000600237c02 */ /* 0x002fce0008000f00 */
.L_x_0:
[----:B------:R-:W2:Y:S02]  /*0170*/  LDCU.64 UR6, c[0x0][0x8b0] ;  /* 0x00011600ff0677ac */ /* 0x000ea40008000a00 */
[----:B--2---:R-:W-:-:S04]  /*0180*/  UISETP.NE.U32.AND UP0, UPT, UR6, URZ, UPT ;  /* 0x000000ff0600728c */ /* 0x004fc8000bf05070 */
[----:B------:R-:W-:-:S09]  /*0190*/  UISETP.NE.AND.EX UP0, UPT, UR7, URZ, UPT, UP0 ;  /* 0x000000ff0700728c */ /* 0x000fd2000bf05300 */
[----:B------:R-:W-:Y:S05]  /*01a0*/  BRA.U UP0, `(.L_x_2) ;  /* 0x0000000100247547 */ /* 0x000fea000b800000 */
[----:B------:R-:W2:Y:S02]  /*01b0*/  LDCU.64 UR6, c[0x0][0x8a8] ;  /* 0x00011500ff0677ac */ /* 0x000ea40008000a00 */
[----:B--2---:R-:W-:-:S04]  /*01c0*/  UISETP.NE.U32.AND UP0, UPT, UR6, URZ, UPT ;  /* 0x000000ff0600728c */ /* 0x004fc8000bf05070 */
[----:B------:R-:W-:-:S09]  /*01d0*/  UISETP.NE.AND.EX UP0, UPT, UR7, URZ, UPT, UP0 ;  /* 0x000000ff0700728c */ /* 0x000fd2000bf05300 */
[----:B------:R-:W-:Y:S05]  /*01e0*/  BRA.U !UP0, `(.L_x_3) ;  /* 0x00000001080c7547 */ /* 0x000fea000b800000 */
[----:B-1----:R-:W1:Y:S02]  /*01f0*/  LDC.64 R2, c[0x0][0x8a8] ;  /* 0x00022a00ff027b82 */ /* 0x002e640000000a00 */
[----:B-1----:R2:W5:Y:S01]  /*0200*/  LDG.E R33, desc[UR46][R2.64] ;  /* 0x0000002e02217981 */ /* 0x002562000c1e1900 */
[----:B------:R-:W-:Y:S05]  /*0210*/  BRA `(.L_x_2) ;  /* 0x0000000000087947 */ /* 0x000fea0003800000 */
.L_x_3:
[----:B------:R-:W2:Y:S02]  /*0220*/  LDCU UR6, c[0x0][0x8a0] ;  /* 0x00011400ff0677ac */ /* 0x000ea40008000800 */
[----:B--2---:R-:W-:Y:S02]  /*0230*/  MOV R33, UR6 ;  /* 0x0000000600217c02 */ /* 0x004fe40008000f00 */
.L_x_2:
[----:B------:R-:W-:Y:S01]  /*0240*/  IMAD.U32 R0, RZ, RZ, UR8 ;  /* 0x00000008ff007e24 */ /* 0x000fe2000f8e00ff */
[----:B------:R-:W-:Y:S04]  /*0250*/  BSSY.RECONVERGENT B0, `(.L_x_4) ;  /* 0x000000c000007945 */ /* 0x000fe80003800200 */
[C---:B------:R-:W-:Y:S02]  /*0260*/  ISETP.NE.OR P1, PT, R0.reuse, 0x1, !P5 ;  /* 0x000000010000780c */ /* 0x040fe40006f25670 */
[----:B------:R-:W-:-:S11]  /*0270*/  ISETP.NE.OR P0, PT, R0, 0x3, !P5 ;  /* 0x000000030000780c */ /* 0x000fd60006f05670 */
[----:B------:R-:W-:Y:S05]  /*0280*/  @P1 BRA `(.L_x_5) ;  /* 0x0000000000201947 */ /* 0x000fea0003800000 */
[----:B------:R-:W3:Y:S02]  /*0290*/  LDCU.64 UR6, c[0x0][0x348] ;  /* 0x00006900ff0677ac */ /* 0x000ee40008000a00 */
[----:B---3--:R-:W-:Y:S02]  /*02a0*/  UIADD3 UR10, UP1, UPT, UR6, 0x80, URZ ;  /* 0x00000080060a7890 */ /* 0x008fe4000ff3e0ff */
[----:B------:R-:W-:Y:S02]  /*02b0*/  UIADD3 UR6, UP0, UPT, UR6, 0x180, URZ ;  /* 0x0000018006067890 */ /* 0x000fe4000ff1e0ff */
[----:B------:R-:W-:Y:S02]  /*02c0*/  UIADD3.X UR11, UPT, UPT, URZ, UR7, URZ, UP1, !UPT ;  /* 0x00000007ff0b7290 */ /* 0x000fe40008ffe4ff */
[----:B------:R-:W-:-:S07]  /*02d0*/  UIADD3.X UR7, UPT, UPT, URZ, UR7, URZ, UP0, !UPT ;  /* 0x00000007ff077290 */ /* 0x000fce00087fe4ff */
[----:B------:R3:W-:Y:S02]  /*02e0*/  UTMACCTL.PF [UR10] ;  /* 0x000000000a0079b9 */ /* 0x0007e40008040000 */
[----:B------:R3:W-:Y:S02]  /*02f0*/  UTMACCTL.PF [UR6] ;  /* 0x00000000060079b9 */ /* 0x0007e40008040000 */
[----:B---3--:R-:W-:Y:S01]  /*0300*/  NOP ;  /* 0x0000000000007918 */ /* 0x008fe20000000000 */
.L_x_5:
[----:B------:R-:W-:Y:S05]  /*0310*/  BSYNC.RECONVERGENT B0 ;  /* 0x0000000000007941 */ /* 0x000fea0003800200 */
.L_x_4:
[----:B------:R-:W-:Y:S04]  /*0320*/  BSSY.RECONVERGENT B0, `(.L_x_6) ;  /* 0x000000a000007945 */ /* 0x000fe80003800200 */
        /* <DEDUP_REMOVED lines=9> */
.L_x_7:
[----:B------:R-:W-:Y:S05]  /*03c0*/  BSYNC.RECONVERGENT B0 ;  /* 0x0000000000007941 */ /* 0x000fea0003800200 */
.L_x_6:
[----:B------:R-:W3:Y:S01]  /*03d0*/  LDCU.64 UR6, c[0x0][0x888] ;  /* 0x00011100ff0677ac */ /* 0x000ee20008000a00 */
[----:B------:R-:W-:Y:S02]  /*03e0*/  UISETP.EQ.U32.AND UP1, UPT, UR4, URZ, UPT ;  /* 0x000000ff0400728c */ /* 0x000fe4000bf22070 */
[----:B------:R-:W-:Y:S02]  /*03f0*/  UPLOP3.LUT UP2, UPT, UPT, UPT, UPT, 0x80, 0x8 ;  /* 0x000000000008789c */ /* 0x000fe40003f4f070 */
[----:B---3--:R-:W-:-:S04]  /*0400*/  UISETP.NE.U32.AND UP0, UPT, UR6, URZ, UPT ;  /* 0x000000ff0600728c */ /* 0x008fc8000bf05070 */
[----:B------:R-:W-:-:S04]  /*0410*/  UISETP.NE.AND.EX UP0, UPT, UR7, URZ, UPT, UP0 ;  /* 0x000000ff0700728c */ /* 0x000fc8000bf05300 */
[----:B------:R-:W-:-:S04]  /*0420*/  UISETP.EQ.OR.EX UP3, UPT, UR5, URZ, !UP0, UP1 ;  /* 0x000000ff0500728c */ /* 0x000fc8000c762710 */
[----:B------:R-:W-:-:S05]  /*0430*/  UP2UR UR50, UPR, URZ, 0x8 ;  /* 0x00000008ff327883 */ /* 0x000fca0008000000 */
[----:B------:R-:W-:Y:S07]  /*0440*/  BRA.U !UP3, `(.L_x_8) ;  /* 0x000000010b207547 */ /* 0x000fee000b800000 */
[----:B------:R-:W-:Y:S01]  /*0450*/  UISETP.NE.U32.AND UP2, UPT, UR4, URZ, UPT ;  /* 0x000000ff0400728c */ /* 0x000fe2000bf45070 */
[----:B-----5:R-:W-:Y:S01]  /*0460*/  FSETP.NEU.AND P0, PT, R35, RZ, PT ;  /* 0x000000ff2300720b */ /* 0x020fe20003f0d000 */
[----:B------:R-:W-:Y:S02]  /*0470*/  USEL UR4, URZ, 0xffffffff, UP0 ;  /* 0xffffffffff047887 */ /* 0x000fe40008000000 */
[----:B------:R-:W-:-:S10]  /*0480*/  UISETP.NE.AND.EX UP2, UPT, UR5, URZ, UPT, UP2 ;  /* 0x000000ff0500728c */ /* 0x000fd4000bf45320 */
[----:B------:R-:W-:Y:S01]  /*0490*/  VOTEU.ANY UP1, P0 ;  /* 0x0000000000ff7886 */ /* 0x000fe20000020100 */
[----:B------:R-:W-:-:S04]  /*04a0*/  @!UP2 USEL UR4, URZ, 0xffffffff, UP1 ;  /* 0xffffffffff04a887 */ /* 0x000fc80008800000 */
[----:B------:R-:W-:-:S04]  /*04b0*/  ULOP3.LUT UR4, UR4, 0x1, URZ, 0xc0, !UPT ;  /* 0x0000000104047892 */ /* 0x000fc8000f8ec0ff */
[----:B------:R-:W-:-:S11]  /*04c0*/  UISETP.NE.U32.AND UP2, UPT, UR4, 0x1, UPT ;  /* 0x000000010400788c */ /* 0x000fd6000bf45070 */
.L_x_8:
[----:B-12---:R-:W1:Y:S01]  /*04d0*/  SHFL.IDX PT, R2, R65, RZ, 0x1f ;  /* 0x00001fff41027589 */ /* 0x006e6200000e0000 */
[----:B------:R-:W-:-:S04]  /*04e0*/  UISETP.NE.AND UP1, UPT, UR8, 0x2, UPT ;  /* 0x000000020800788c */ /* 0x000fc8000bf25270 */
[----:B------:R-:W-:Y:S01]  /*04f0*/  USEL UR6, URZ, 0x1, UP1 ;  /* 0x00000001ff067887 */ /* 0x000fe20008800000 */
[----:B-1----:R-:W-:-:S13]  /*0500*/  ISETP.NE.AND P0, PT, R2, RZ, PT ;  /* 0x000000ff0200720c */ /* 0x002fda0003f05270 */
[----:B------:R-:W-:Y:S05]  /*0510*/  @P0 BRA `(.L_x_9) ;  /* 0x0000000000600947 */ /* 0x000fea0003800000 */
[----:B------:R-:W1:Y:S01]  /*0520*/  S2UR UR5, SR_CgaCtaId ;  /* 0x00000000000579c3 */ /* 0x000e620000008800 */
[----:B------:R-:W-:Y:S01]  /*0530*/  UMOV UR7, 0x400 ;  /* 0x0000040000077882 */ /* 0x000fe20000000000 */
[----:B------:R-:W-:Y:S01]  /*0540*/  UMOV UR4, 0x1 ;  /* 0x0000000100047882 */ /* 0x000fe20000000000 */
[----:B------:R-:W-:Y:S01]  /*0550*/  ELECT P0, URZ, PT ;  /* 0x0000000000ff782f */ /* 0x000fe20003800000 */
[----:B------:R-:W-:-:S04]  /*0560*/  UIADD3 UR10, UPT, UPT, -UR4, 0x100000, URZ ;  /* 0x00100000040a7890 */ /* 0x000fc8000fffe1ff */
[----:B------:R-:W-:Y:S02]  /*0570*/  USHF.L.U32 UR11, UR10, 0xb, URZ ;  /* 0x0000000b0a0b7899 */ /* 0x000fe400080006ff */
[----:B------:R-:W-:Y:S02]  /*0580*/  USHF.L.U32 UR10, UR10, 0x1, URZ ;  /* 0x000000010a0a7899 */ /* 0x000fe400080006ff */
[----:B-1----:R-:W-:Y:S01]  /*0590*/  ULEA UR5, UR5, UR7, 0x18 ;  /* 0x0000000705057291 */ /* 0x002fe2000f8ec0ff */
[----:B------:R-:W1:Y:S11]  /*05a0*/  FENCE.VIEW.ASYNC.S ;  /* 0x00000000000073c6 */ /* 0x000e760000000000 */
[----:B-1----:R1:W2:Y:S01]  /*05b0*/  SYNCS.EXCH.64 URZ, [UR5], UR10 ;  /* 0x0000000a05ff75b2 */ /* 0x0022a20008000100 */
[----:B------:R1:W3:Y:S01]  /*05c0*/  SYNCS.EXCH.64 URZ, [UR5+0x38], UR10 ;  /* 0x0000380a05ff75b2 */ /* 0x0002e20008000100 */
[----:B------:R1:W4:Y:S01]  /*05d0*/  SYNCS.EXCH.64 URZ, [UR5+0x8], UR10 ;  /* 0x0000080a05ff75b2 */ /* 0x0003220008000100 */
[----:B------:R1:W1:Y:S01]  /*05e0*/  SYNCS.EXCH.64 URZ, [UR5+0x40], UR10 ;  /* 0x0000400a05ff75b2 */ /* 0x0002620008000100 */
        /* <DEDUP_REMOVED lines=10> */
[----:B------:R-:W-:Y:S01]  /*0690*/  NOP ;  /* 0x0000000000007918 */ /* 0x000fe20000000000 */
.L_x_9:
[----:B------:R-:W2:Y:S01]  /*06a0*/  SHFL.IDX PT, R2, R65, RZ, 0x1f ;  /* 0x00001fff41027589 */ /* 0x000ea200000e0000 */
[----:B------:R-:W-:Y:S01]  /*06b0*/  NOP ;  /* 0x0000000000007918 */ /* 0x000fe20000000000 */
[----:B--2---:R-:W-:-:S13]  /*06c0*/  ISETP.NE.AND P0, PT, R2, 0x1, PT ;  /* 0x000000010200780c */ /* 0x004fda0003f05270 */
[----:B------:R-:W-:Y:S05]  /*06d0*/  @P0 BRA `(.L_x_10) ;  /* 0x0000000000580947 */ /* 0x000fea0003800000 */
[----:B------:R-:W2:Y:S01]  /*06e0*/  S2UR UR7, SR_CgaCtaId ;  /* 0x00000000000779c3 */ /* 0x000ea20000008800 */
[----:B------:R-:W-:Y:S01]  /*06f0*/  UMOV UR9, 0x400 ;  /* 0x0000040000097882 */ /* 0x000fe20000000000 */
[----:B-1----:R-:W-:Y:S01]  /*0700*/  UMOV UR5, 0x20 ;  /* 0x0000002000057882 */ /* 0x002fe20000000000 */
[----:B------:R-:W-:Y:S01]  /*0710*/  UMOV UR4, 0x80 ;  /* 0x0000008000047882 */ /* 0x000fe20000000000 */
[----:B------:R-:W-:-:S04]  /*0720*/  UIADD3 UR10, UPT, UPT, -UR5, 0x100000, URZ ;  /* 0x00100000050a7890 */ /* 0x000fc8000fffe1ff */
[----:B------:R-:W-:Y:S02]  /*0730*/  USHF.L.U32 UR11, UR10, 0xb, URZ ;  /* 0x0000000b0a0b7899 */ /* 0x000fe400080006ff */
[----:B------:R-:W-:Y:S02]  /*0740*/  USHF.L.U32 UR10, UR10, 0x1, URZ ;  /* 0x000000010a0a7899 */ /* 0x000fe400080006ff */
[----:B------:R-:W-:-:S04]  /*0750*/  UIADD3 UR4, UPT, UPT, -UR4, 0x100000, URZ ;  /* 0x0010000004047890 */ /* 0x000fc8000fffe1ff */
[----:B------:R-:W-:Y:S02]  /*0760*/  USHF.L.U32 UR5, UR4, 0xb, URZ ;  /* 0x0000000b04057899 */ /* 0x000fe400080006ff */
[----:B------:R-:W-:Y:S01]  /*0770*/  USHF.L.U32 UR4, UR4, 0x1, URZ ;  /* 0x0000000104047899 */ /* 0x000fe200080006ff */
[----:B------:R-:W-:Y:S01]  /*0780*/  ELECT P0, URZ, PT ;  /* 0x0000000000ff782f */ /* 0x000fe20003800000 */
[----:B--2---:R-:W-:Y:S01]  /*0790*/  ULEA UR7, UR7, UR9, 0x18 ;  /* 0x0000000907077291 */ /* 0x004fe2000f8ec0ff */
[----:B------:R-:W1:Y:S11]  /*07a0*/  FENCE.VIEW.ASYNC.S ;  /* 0x00000000000073c6 */ /* 0x000e760000000000 */
[----:B-1----:R2:W1:Y:S01]  /*07b0*/  SYNCS.EXCH.64 URZ, [UR7+0x70], UR10 ;  /* 0x0000700a07ff75b2 */ /* 0x0024620008000100 */
[----:B------:R2:W1:Y:S01]  /*07c0*/  SYNCS.EXCH.64 URZ, [UR7+0x90], UR4 ;  /* 0x0000900407ff75b2 */ /* 0x0004620008000100 */
[----:B------:R2:W1:Y:S01]  /*07d0*/  SYNCS.EXCH.64 URZ, [UR7+0x78], UR10 ;  /* 0x0000780a07ff75b2 */ /* 0x0004620008000100 */
[----:B------:R2:W1:Y:S01]  /*07e0*/  SYNCS.EXCH.64 URZ, [UR7+0x98], UR4 ;  /* 0x0000980407ff75b2 */ /* 0x0004620008000100 */
[----:B------:R2:W1:Y:S01]  /*07f0*/  SYNCS.EXCH.64 URZ, [UR7+0x80], UR10 ;  /* 0x0000800a07ff75b2 */ /* 0x0004620008000100 */
[----:B------:R2:W1:Y:S01]  /*0800*/  SYNCS.EXCH.64 URZ, [UR7+0xa0], UR4 ;  /* 0x0000a00407ff75b2 */ /* 0x0004620008000100 */
[----:B------:R2:W1:Y:S01]  /*0810*/  SYNCS.EXCH.64 URZ, [UR7+0x88], UR10 ;  /* 0x0000880a07ff75b2 */ /* 0x0004620008000100 */
[----:B------:R2:W1:Y:S02]  /*0820*/  SYNCS.EXCH.64 URZ, [UR7+0xa8], UR4 ;  /* 0x0000a80407ff75b2 */ /* 0x0004640008000100 */
[----:B--2---:R-:W-:Y:S01]  /*0830*/  NOP ;  /* 0x0000000000007918 */ /* 0x004fe20000000000 */
.L_x_10:
[----:B------:R-:W2:Y:S01]  /*0840*/  SHFL.IDX PT, R2, R65, RZ, 0x1f ;  /* 0x00001fff41027589 */ /* 0x000ea200000e0000 */
[----:B------:R-:W-:Y:S01]  /*0850*/  NOP ;  /* 0x0000000000007918 */ /* 0x000fe20000000000 */
[----:B--2---:R-:W-:-:S13]  /*0860*/  ISETP.NE.AND P0, PT, R2, 0x3, PT ;  /* 0x000000030200780c */ /* 0x004fda0003f05270 */
[----:B------:R-:W-:Y:S05]  /*0870*/  @P0 BRA `(.L_x_11) ;  /* 0x0000000000300947 */ /* 0x000fea0003800000 */
[----:B-1----:R-:W1:Y:S01]  /*0880*/  S2UR UR5, SR_CgaCtaId ;  /* 0x00000000000579c3 */ /* 0x002e620000008800 */
        /* <DEDUP_REMOVED lines=8> */
[----:B-1----:R2:W1:Y:S01]  /*0910*/  SYNCS.EXCH.64 URZ, [UR5+0xb0], UR10 ;  /* 0x0000b00a05ff75b2 */ /* 0x0024620008000100 */
[----:B------:R2:W1:Y:S02]  /*0920*/  SYNCS.EXCH.64 URZ, [UR5+0xb8], UR10 ;  /* 0x0000b80a05ff75b2 */ /* 0x0004640008000100 */
[----:B--2---:R-:W-:Y:S01]  /*0930*/  NOP ;  /* 0x0000000000007918 */ /* 0x004fe20000000000 */
.L_x_11:
[----:B------:R-:W2:Y:S01]  /*0940*/  SHFL.IDX PT, R2, R65, RZ, 0x1f ;  /* 0x00001fff41027589 */ /* 0x000ea200000e0000 */
[----:B------:R-:W-:Y:S01]  /*0950*/  NOP ;  /* 0x0000000000007918 */ /* 0x000fe20000000000 */
[----:B--2---:R-:W-:-:S13]  /*0960*/  ISETP.NE.AND P0, PT, R2, 0x4, PT ;  /* 0x000000040200780c */ /* 0x004fda0003f05270 */
[----:B------:R-:W-:Y:S05]  /*0970*/  @P0 BRA `(.L_x_12) ;  /* 0x00000000004c0947 */ /* 0x000fea0003800000 */
[----:B-1----:R-:W1:Y:S01]  /*0980*/  S2UR UR5, SR_CgaCtaId ;  /* 0x00000000000579c3 */ /* 0x002e620000008800 */
[----:B------:R-:W-:Y:S01]  /*0990*/  UMOV UR9, 0x100 ;  /* 0x0000010000097882 */ /* 0x000fe20000000000 */
[----:B------:R-:W-:Y:S01]  /*09a0*/  UMOV UR7, 0x400 ;  /* 0x0000040000077882 */ /* 0x000fe20000000000 */
[----:B------:R-:W-:Y:S01]  /*09b0*/  USEL UR9, UR9, 0xe0, UP2 ;  /* 0x000000e009097887 */ /* 0x000fe20009000000 */
[----:B------:R-:W-:Y:S01]  /*09c0*/  UMOV UR4, 0x1 ;  /* 0x0000000100047882 */ /* 0x000fe20000000000 */
[----:B------:R-:W-:Y:S01]  /*09d0*/  ELECT P0, URZ, PT ;  /* 0x0000000000ff782f */ /* 0x000fe20003800000 */
[----:B------:R-:W-:-:S04]  /*09e0*/  UIADD3 UR10, UPT, UPT, -UR4, 0x100000, URZ ;  /* 0x00100000040a7890 */ /* 0x000fc8000fffe1ff */
[----:B------:R-:W-:Y:S02]  /*09f0*/  USHF.L.U32 UR11, UR10, 0xb, URZ ;  /* 0x0000000b0a0b7899 */ /* 0x000fe400080006ff */
[----:B------:R-:W-:Y:S02]  /*0a00*/  USHF.L.U32 UR10, UR10, 0x1, URZ ;  /* 0x000000010a0a7899 */ /* 0x000fe400080006ff */
[----:B------:R-:W-:-:S04]  /*0a10*/  UIADD3 UR12, UPT, UPT, -UR9, 0x100000, URZ ;  /* 0x00100000090c7890 */ /* 0x000fc8000fffe1ff */
[----:B------:R-:W-:Y:S02]  /*0a20*/  USHF.L.U32 UR13, UR12, 0xb, URZ ;  /* 0x0000000b0c0d7899 */ /* 0x000fe400080006ff */
[----:B------:R-:W-:Y:S02]  /*0a30*/  USHF.L.U32 UR12, UR12, 0x1, URZ ;  /* 0x000000010c0c7899 */ /* 0x000fe400080006ff */
[----:B-1----:R-:W-:Y:S01]  /*0a40*/  ULEA UR5, UR5, UR7, 0x18 ;  /* 0x0000000705057291 */ /* 0x002fe2000f8ec0ff */
[----:B------:R-:W1:Y:S11]  /*0a50*/  FENCE.VIEW.ASYNC.S ;  /* 0x00000000000073c6 */ /* 0x000e760000000000 */
[----:B-1----:R2:W1:Y:S01]  /*0a60*/  SYNCS.EXCH.64 URZ, [UR5+0xc0], UR10 ;  /* 0x0000c00a05ff75b2 */ /* 0x0024620008000100 */
[----:B------:R2:W1:Y:S01]  /*0a70*/  SYNCS.EXCH.64 URZ, [UR5+0xd0], UR12 ;  /* 0x0000d00c05ff75b2 */ /* 0x0004620008000100 */
[----:B------:R2:W1:Y:S01]  /*0a80*/  SYNCS.EXCH.64 URZ, [UR5+0xc8], UR10 ;  /* 0x0000c80a05ff75b2 */ /* 0x0004620008000100 */
[----:B------:R2:W1:Y:S02]  /*0a90*/  SYNCS.EXCH.64 URZ, [UR5+0xd8], UR12 ;  /* 0x0000d80c05ff75b2 */ /* 0x0004640008000100 */
[----:B--2---:R-:W-:Y:S01]  /*0aa0*/  NOP ;  /* 0x0000000000007918 */ /* 0x004fe20000000000 */
.L_x_12:
        /* <DEDUP_REMOVED lines=26> */
.L_x_13:
        /* <DEDUP_REMOVED lines=18> */
.L_x_14:
[----:B-1----:R-:W1:Y:S01]  /*0d70*/  S2UR UR5, SR_CTAID.X ;  /* 0x00000000000579c3 */ /* 0x002e620000002500 */
[----:B------:R-:W-:-:S05]  /*0d80*/  CS2R.32 R60, SR_CgaSize ;  /* 0x00000000003c7805 */ /* 0x000fca0000008a00 */
[----:B------:R-:W-:-:S05]  /*0d90*/  IMAD R60, R60, -0xa0, RZ ;  /* 0xffffff603c3c7824 */ /* 0x000fca00078e02ff */
[----:B------:R-:W-:-:S14]  /*0da0*/  R2UR UR9, R60 ;  /* 0x000000003c0972ca */ /* 0x000fdc00000e0000 */
[----:B------:R-:W2:Y:S01]  /*0db0*/  LDCU UR9, c[0x0][UR9+0x2b0] ;  /* 0x00005600090977ac */ /* 0x000ea20008000800 */
[----:B------:R-:W-:Y:S01]  /*0dc0*/  NOP ;  /* 0x0000000000007918 */ /* 0x000fe20000000000 */
[----:B------:R-:W-:-:S05]  /*0dd0*/  CS2R.32 R60, SR_CgaSize ;  /* 0x00000000003c7805 */ /* 0x000fca0000008a00 */
[----:B------:R-:W-:-:S05]  /*0de0*/  IMAD R60, R60, -0xa0, RZ ;  /* 0xffffff603c3c7824 */ /* 0x000fca00078e02ff */
[----:B------:R-:W-:-:S14]  /*0df0*/  R2UR UR7, R60 ;  /* 0x000000003c0772ca */ /* 0x000fdc00000e0000 */
[----:B------:R-:W3:Y:S01]  /*0e00*/  LDCU UR7, c[0x0][UR7+0x2b4] ;  /* 0x00005680070777ac */ /* 0x000ee20008000800 */
[----:B------:R-:W4:Y:S08]  /*0e10*/  S2UR UR4, SR_CTAID.Y ;  /* 0x00000000000479c3 */ /* 0x000f300000002600 */
[----:B------:R-:W3:Y:S01]  /*0e20*/  LDC R9, c[0x0][0xb24] ;  /* 0x0002c900ff097b82 */ /* 0x000ee20000000800 */
[----:B-1----:R-:W-:-:S02]  /*0e30*/  I2FP.F32.U32 R4, UR5 ;  /* 0x0000000500047c45 */ /* 0x002fc40008201000 */
[----:B------:R-:W-:-:S05]  /*0e40*/  CS2R.32 R5, SR_CgaSize ;  /* 0x0000000000057805 */ /* 0x000fca0000008a00 */
[----:B------:R-:W-:-:S06]  /*0e50*/  IMAD R5, R5, -0xa0, RZ ;  /* 0xffffff6005057824 */ /* 0x000fcc00078e02ff */
[----:B------:R-:W1:Y:S01]  /*0e60*/  LDC R5, c[0x0][R5+0x2a0] ;  /* 0x0000a80005057b82 */ /* 0x000e620000000800 */
[----:B------:R-:W-:Y:S01]  /*0e70*/  MOV R21, UR5 ;  /* 0x0000000500157c02 */ /* 0x000fe20008000f00 */
[----:B--2---:R-:W-:Y:S01]  /*0e80*/  FMUL R4, R4, UR9 ;  /* 0x0000000904047c20 */ /* 0x004fe20008400000 */
[----:B----4-:R-:W-:Y:S02]  /*0e90*/  I2FP.F32.U32 R2, UR4 ;  /* 0x0000000400027c45 */ /* 0x010fe40008201000 */
[----:B------:R-:W-:-:S05]  /*0ea0*/  CS2R.32 R3, SR_CgaSize ;  /* 0x0000000000037805 */ /* 0x000fca0000008a00 */
[----:B------:R-:W-:-:S06]  /*0eb0*/  IMAD R3, R3, -0xa0, RZ ;  /* 0xffffff6003037824 */ /* 0x000fcc00078e02ff */
[----:B------:R-:W2:Y:S01]  /*0ec0*/  LDC R3, c[0x0][R3+0x2a4] ;  /* 0x0000a90003037b82 */ /* 0x000ea20000000800 */
[----:B------:R-:W4:Y:S01]  /*0ed0*/  F2I.U32.TRUNC.NTZ R60, R4 ;  /* 0x00000004003c7305 */ /* 0x000f22000020f000 */
[----:B------:R-:W-:Y:S01]  /*0ee0*/  MOV R20, UR4 ;  /* 0x0000000400147c02 */ /* 0x000fe20008000f00 */
[----:B---3--:R-:W-:-:S05]  /*0ef0*/  FMUL R2, R2, UR7 ;  /* 0x0000000702027c20 */ /* 0x008fca0008400000 */
[----:B------:R-:W-:Y:S01]  /*0f00*/  BAR.SYNC.DEFER_BLOCKING 0x0 ;  /* 0x0000000000007b1d */ /* 0x000fe20000010000 */
[----:B------:R-:W-:-:S05]  /*0f10*/  ISETP.GE.AND P0, PT, R9, 0x1, PT ;  /* 0x000000010900780c */ /* 0x000fca0003f06270 */
[----:B------:R-:W3:Y:S02]  /*0f20*/  F2I.U32.TRUNC.NTZ R58, R2 ;  /* 0x00000002003a7305 */ /* 0x000ee4000020f000 */
[----:B------:R-:W2:Y:S01]  /*0f30*/  S2UR UR36, SR_CTAID.Z ;  /* 0x00000000002479c3 */ /* 0x000ea20000002700 */
[----:B----4-:R-:W-:-:S05]  /*0f40*/  IADD3 R60, PT, PT, -R60, RZ, RZ ;  /* 0x000000ff3c3c7210 */ /* 0x010fca0007ffe1ff */
[----:B-1----:R-:W-:Y:S01]  /*0f50*/  IMAD R60, R5, R60, UR5 ;  /* 0x00000005053c7e24 */ /* 0x002fe2000f8e023c */
[----:B---3--:R-:W-:-:S05]  /*0f60*/  IADD3 R58, PT, PT, -R58, RZ, RZ ;  /* 0x000000ff3a3a7210 */ /* 0x008fca0007ffe1ff */
[----:B--2---:R-:W-:Y:S01]  /*0f70*/  IMAD R58, R3, R58, UR4 ;  /* 0x00000004033a7e24 */ /* 0x004fe2000f8e023a */
[----:B------:R-:W-:Y:S06]  /*0f80*/  @!P0 BRA `(.L_x_15) ;  /* 0x0000000000b88947 */ /* 0x000fec0003800000 */
[----:B------:R-:W1:Y:S01]  /*0f90*/  LDC.64 R4, c[0x0][0xb18] ;  /* 0x0002c600ff047b82 */ /* 0x000e620000000a00 */
[----:B------:R-:W-:-:S07]  /*0fa0*/  ISETP.NE.AND P0, PT, R9, 0x1, PT ;  /* 0x000000010900780c */ /* 0x000fce0003f05270 */
[----:B------:R-:W2:Y:S08]  /*0fb0*/  LDC R10, c[0x0][0xb0c] ;  /* 0x0002c300ff0a7b82 */ /* 0x000eb00000000800 */
[----:B------:R-:W3:Y:S08]  /*0fc0*/  LDC R11, c[0x0][0x370] ;  /* 0x0000dc00ff0b7b82 */ /* 0x000ef00000000800 */
[----:B------:R-:W4:Y:S01]  /*0fd0*/  LDC R12, c[0x0][0x374] ;  /* 0x0000dd00ff0c7b82 */ /* 0x000f220000000800 */
[----:B-1----:R-:W-:-:S07]  /*0fe0*/  ISETP.NE.AND P1, PT, R4, 0x1, PT ;  /* 0x000000010400780c */ /* 0x002fce0003f25270 */
[----:B------:R-:W3:Y:S01]  /*0ff0*/  LDC.64 R6, c[0x0][0xb10] ;  /* 0x0002c400ff067b82 */ /* 0x000ee20000000a00 */
[----:B--2---:R-:W-:-:S07]  /*1000*/  ISETP.NE.AND P2, PT, R10, 0x1, PT ;  /* 0x000000010a00780c */ /* 0x004fce0003f45270 */
[----:B------:R-:W1:Y:S08]  /*1010*/  LDC R8, c[0x0][0xb20] ;  /* 0x0002c800ff087b82 */ /* 0x000e700000000800 */
[----:B------:R-:W2:Y:S01]  /*1020*/  LDC.64 R2, c[0x0][0xb28] ;  /* 0x0002ca00ff027b82 */ /* 0x000ea20000000a00 */
[----:B----4-:R-:W-:-:S04]  /*1030*/  IMAD.HI.U32 R13, R12, R5, RZ ;  /* 0x000000050c0d7227 */ /* 0x010fc800078e00ff */
[----:B------:R-:W-:-:S04]  /*1040*/  IMAD.HI.U32 R5, R20, R5, RZ ;  /* 0x0000000514057227 */ /* 0x000fc800078e00ff */
[----:B---3--:R-:W-:-:S04]  /*1050*/  IMAD.HI.U32 R14, R11, R6, RZ ;  /* 0x000000060b0e7227 */ /* 0x008fc800078e00ff */
[C---:B------:R-:W-:Y:S01]  /*1060*/  IMAD.HI.U32 R16, R21.reuse, R6, RZ ;  /* 0x0000000615107227 */ /* 0x040fe200078e00ff */
[-C--:B------:R-:W-:Y:S02]  /*1070*/  @P2 SHF.R.U32.HI R11, RZ, R7.reuse, R14 ;  /* 0x00000007ff0b2219 */ /* 0x080fe4000001160e */
[-C--:B-1----:R-:W-:Y:S02]  /*1080*/  @P1 SHF.R.U32.HI R12, RZ, R8.reuse, R13 ;  /* 0x00000008ff0c1219 */ /* 0x082fe4000001160d */
[----:B------:R-:W-:Y:S02]  /*1090*/  SHF.R.U32.HI R5, RZ, R8, R5 ;  /* 0x00000008ff057219 */ /* 0x000fe40000011605 */
[----:B------:R-:W-:Y:S02]  /*10a0*/  SHF.R.U32.HI R16, RZ, R7, R16 ;  /* 0x00000007ff107219 */ /* 0x000fe40000011610 */
[----:B------:R-:W-:Y:S01]  /*10b0*/  SEL R5, R20, R5, !P1 ;  /* 0x0000000514057207 */ /* 0x000fe20004800000 */
[----:B--2---:R-:W-:Y:S01]  /*10c0*/  IMAD.HI.U32 R14, R12, R2, RZ ;  /* 0x000000020c0e7227 */ /* 0x004fe200078e00ff */
[----:B------:R-:W-:-:S02]  /*10d0*/  SEL R7, R21, R16, !P2 ;  /* 0x0000001015077207 */ /* 0x000fc40005000000 */
[----:B------:R-:W-:Y:S01]  /*10e0*/  IADD3 R13, PT, PT, -R5, RZ, RZ ;  /* 0x000000ff050d7210 */ /* 0x000fe20007ffe1ff */
[----:B------:R-:W-:Y:S01]  /*10f0*/  IMAD.HI.U32 R6, R11, R2, RZ ;  /* 0x000000020b067227 */ /* 0x000fe200078e00ff */
[----:B------:R-:W-:-:S03]  /*1100*/  @P0 SHF.R.U32.HI R12, RZ, R3, R14 ;  /* 0x00000003ff0c0219 */ /* 0x000fc6000001160e */
[----:B------:R-:W-:Y:S01]  /*1110*/  IMAD R13, R4, R13, R20 ;  /* 0x0000000d040d7224 */ /* 0x000fe200078e0214 */
[----:B------:R-:W-:Y:S01]  /*1120*/  @P0 SHF.R.U32.HI R11, RZ, R3, R6 ;  /* 0x00000003ff0b0219 */ /* 0x000fe20000011606 */
[----:B------:R-:W-:-:S04]  /*1130*/  IMAD R12, R12, R9, RZ ;  /* 0x000000090c0c7224 */ /* 0x000fc800078e02ff */
[----:B------:R-:W-:Y:S01]  /*1140*/  IMAD R6, R11, R9, RZ ;  /* 0x000000090b067224 */ /* 0x000fe200078e02ff */
[----:B------:R-:W-:-:S04]  /*1150*/  ISETP.GE.AND P1, PT, R5, R12, PT ;  /* 0x0000000c0500720c */ /* 0x000fc80003f26270 */
[----:B------:R-:W-:Y:S01]  /*1160*/  ISETP.GE.OR P1, PT, R7, R6, P1 ;  /* 0x000000060700720c */ /* 0x000fe20000f26670 */
[----:B------:R-:W-:-:S05]  /*1170*/  IMAD.HI.U32 R6, R5, R2, RZ ;  /* 0x0000000205067227 */ /* 0x000fca00078e00ff */
[----:B------:R-:W-:-:S04]  /*1180*/  SHF.R.U32.HI R6, RZ, R3, R6 ;  /* 0x00000003ff067219 */ /* 0x000fc80000011606 */
[----:B------:R-:W-:-:S03]  /*1190*/  SEL R6, R5, R6, !P0 ;  /* 0x0000000605067207 */ /* 0x000fc60004000000 */
[----:B------:R-:W-:Y:S01]  /*11a0*/  @!P1 IMAD.HI.U32 R8, R7, R2, RZ ;  /* 0x0000000207089227 */ /* 0x000fe200078e00ff */
[----:B------:R-:W-:-:S04]  /*11b0*/  IADD3 R2, PT, PT, -R6, RZ, RZ ;  /* 0x000000ff06027210 */ /* 0x000fc80007ffe1ff */
[----:B------:R-:W-:Y:S01]  /*11c0*/  @!P1 SHF.R.U32.HI R8, RZ, R3, R8 ;  /* 0x00000003ff089219 */ /* 0x000fe20000011608 */
[----:B------:R-:W-:-:S03]  /*11d0*/  IMAD R2, R9, R2, R5 ;  /* 0x0000000209027224 */ /* 0x000fc600078e0205 */
[----:B------:R-:W-:-:S05]  /*11e0*/  @!P1 SEL R3, R7, R8, !P0 ;  /* 0x0000000807039207 */ /* 0x000fca0004000000 */
[--C-:B------:R-:W-:Y:S02]  /*11f0*/  @!P1 IMAD.IADD R6, R6, 0x1, -R3.reuse ;  /* 0x0000000106069824 */ /* 0x100fe400078e0a03 */
[----:B------:R-:W-:Y:S01]  /*1200*/  @!P1 IMAD R3, R2, R11, R3 ;  /* 0x0000000b02039224 */ /* 0x000fe200078e0203 */
[----:B------:R-:W-:Y:S01]  /*1210*/  IADD3 R2, PT, PT, -R7, RZ, RZ ;  /* 0x000000ff07027210 */ /* 0x000fe20007ffe1ff */
[----:B------:R-:W-:Y:S02]  /*1220*/  @!P1 IMAD R5, R6, R9, R7 ;  /* 0x0000000906059224 */ /* 0x000fe400078e0207 */
[----:B------:R-:W-:Y:S02]  /*1230*/  @!P1 IMAD.MOV.U32 R7, RZ, RZ, R3 ;  /* 0x000000ffff079224 */ /* 0x000fe400078e0003 */
[----:B------:R-:W-:Y:S02]  /*1240*/  IMAD R2, R10, R2, R21 ;  /* 0x000000020a027224 */ /* 0x000fe400078e0215 */
[----:B------:R-:W-:-:S02]  /*1250*/  IMAD R20, R5, R4, R13 ;  /* 0x0000000405147224 */ /* 0x000fc400078e020d */
[----:B------:R-:W-:Y:S02]  /*1260*/  IMAD R21, R7, R10, R2 ;  /* 0x0000000a07157224 */ /* 0x000fe400078e0202 */
.L_x_15:
[----:B------:R-:W1:Y:S01]  /*1270*/  LDCU UR4, c[0x0][0xb30] ;  /* 0x00016600ff0477ac */ /* 0x000e620008000800 */
[----:B------:R-:W2:Y:S08]  /*1280*/  S2UR UR37, SR_CgaCtaId ;  /* 0x00000000002579c3 */ /* 0x000eb00000008800 */
[----:B------:R-:W3:Y:S01]  /*1290*/  LDC R26, c[0x0][0xb24] ;  /* 0x0002c900ff1a7b82 */ /* 0x000ee20000000800 */
[----:B-1----:R-:W-:-:S09]  /*12a0*/  UISETP.NE.AND UP1, UPT, UR4, 0x1, UPT ;  /* 0x000000010400788c */ /* 0x002fd2000bf25270 */
[----:B--2---:R-:W-:Y:S05]  /*12b0*/  BRA.U UP1, `(.L_x_16) ;  /* 0x0000000101407547 */ /* 0x004fea000b800000 */
[----:B------:R-:W1:Y:S08]  /*12c0*/  LDC.64 R4, c[0x0][0xb10] ;  /* 0x0002c400ff047b82 */ /* 0x000e700000000a00 */
[----:B------:R-:W2:Y:S08]  /*12d0*/  LDC.64 R2, c[0x0][0xb18] ;  /* 0x0002c600ff027b82 */ /* 0x000eb00000000a00 */
[----:B------:R-:W4:Y:S08]  /*12e0*/  LDC R6, c[0x0][0xb20] ;  /* 0x0002c800ff067b82 */ /* 0x000f300000000800 */
[----:B------:R-:W3:Y:S01]  /*12f0*/  LDC R8, c[0x0][0xb0c] ;  /* 0x0002c300ff087b82 */ /* 0x000ee20000000800 */
[----:B-1----:R-:W-:-:S05]  /*1300*/  IMAD.HI.U32 R4, R21, R4, RZ ;  /* 0x0000000415047227 */ /* 0x002fca00078e00ff */
[----:B------:R-:W-:Y:S01]  /*1310*/  SHF.R.U32.HI R4, RZ, R5, R4 ;  /* 0x00000005ff047219 */ /* 0x000fe20000011604 */
[----:B--2---:R-:W-:Y:S01]  /*1320*/  IMAD.HI.U32 R3, R20, R3, RZ ;  /* 0x0000000314037227 */ /* 0x004fe200078e00ff */
[----:B------:R-:W-:-:S04]  /*1330*/  ISETP.NE.AND P0, PT, R2, 0x1, PT ;  /* 0x000000010200780c */ /* 0x000fc80003f05270 */
[----:B----4-:R-:W-:-:S04]  /*1340*/  SHF.R.U32.HI R3, RZ, R6, R3 ;  /* 0x00000006ff037219 */ /* 0x010fc80000011603 */
[----:B------:R-:W-:Y:S02]  /*1350*/  SEL R3, R20, R3, !P0 ;  /* 0x0000000314037207 */ /* 0x000fe40004000000 */
[----:B---3--:R-:W-:-:S04]  /*1360*/  ISETP.NE.AND P1, PT, R8, 0x1, PT ;  /* 0x000000010800780c */ /* 0x008fc80003f25270 */
[----:B------:R-:W-:-:S05]  /*1370*/  SEL R4, R21, R4, !P1 ;  /* 0x0000000415047207 */ /* 0x000fca0004800000 */
[----:B------:R-:W-:Y:S02]  /*1380*/  IMAD.IADD R5, R3, 0x1, -R4 ;  /* 0x0000000103057824 */ /* 0x000fe400078e0a04 */
[----:B------:R-:W-:Y:S02]  /*1390*/  IMAD.IADD R3, R4, 0x1, -R3 ;  /* 0x0000000104037824 */ /* 0x000fe400078e0a03 */
[----:B------:R-:W-:Y:S02]  /*13a0*/  IMAD R21, R5, R8, R21 ;  /* 0x0000000805157224 */ /* 0x000fe400078e0215 */
[----:B------:R-:W-:-:S07]  /*13b0*/  IMAD R20, R3, R2, R20 ;  /* 0x0000000203147224 */ /* 0x000fce00078e0214 */
.L_x_16:
[----:B------:R-:W-:Y:S01]  /*13c0*/  BAR.SYNC.DEFER_BLOCKING 0x0 ;  /* 0x0000000000007b1d */ /* 0x000fe20000010000 */
[----:B------:R-:W-:Y:S01]  /*13d0*/  UISETP.NE.AND UP1, UPT, UR8, 0x2, UPT ;  /* 0x000000020800788c */ /* 0x000fe2000bf25270 */
[----:B------:R-:W-:Y:S02]  /*13e0*/  ISETP.NE.OR P5, PT, R0, 0x2, !P5 ;  /* 0x000000020000780c */ /* 0x000fe40006fa5670 */
[----:B------:R-:W-:-:S06]  /*13f0*/  LOP3.LUT R2, R72, 0x1f, RZ, 0xc0, !PT ;  /* 0x0000001f48027812 */ /* 0x000fcc00078ec0ff */
[----:B------:R-:W-:Y:S05]  /*1400*/  BRA.U UP1, `(.L_x_17) ;  /* 0x0000001101cc7547 */ /* 0x000fea000b800000 */
[----:B------:R-:W1:Y:S01]  /*1410*/  LDCU UR13, c[0x0][0x38c] ;  /* 0x00007180ff0d77ac */ /* 0x000e620008000800 */
[----:B------:R-:W2:Y:S01]  /*1420*/  LDC R9, c[0x0][0x370] ;  /* 0x0000dc00ff097b82 */ /* 0x000ea20000000800 */
[----:B------:R-:W-:Y:S01]  /*1430*/  PLOP3.LUT P1, PT, PT, PT, UP2, 0x80, 0x8 ;  /* 0x000000000008781c */ /* 0x000fe20003f2f028 */
[----:B------:R-:W-:Y:S01]  /*1440*/  HFMA2 R12, -RZ, RZ, 0, 0 ;  /* 0x00000000ff0c7431 */ /* 0x000fe200000001ff */
[----:B------:R-:W-:Y:S01]  /*1450*/  ISETP.EQ.OR P4, PT, R2, RZ, P5 ;  /* 0x000000ff0200720c */ /* 0x000fe20002f82670 */
[----:B------:R-:W-:Y:S01]  /*1460*/  IMAD.MOV.U32 R15, RZ, RZ, 0x1 ;  /* 0x00000001ff0f7424 */ /* 0x000fe200078e00ff */
[----:B------:R-:W-:Y:S01]  /*1470*/  PLOP3.LUT P1, PT, P1, PT, PT, 0x8, 0x80 ;  /* 0x000000000080781c */ /* 0x000fe20000f2e170 */
[----:B------:R-:W-:Y:S01]  /*1480*/  IMAD.MOV.U32 R14, RZ, RZ, RZ ;  /* 0x000000ffff0e7224 */ /* 0x000fe200078e00ff */
[----:B------:R-:W-:Y:S01]  /*1490*/  MOV R8, 0x1 ;  /* 0x0000000100087802 */ /* 0x000fe20000000f00 */
[----:B------:R-:W4:Y:S01]  /*14a0*/  LDC R0, c[0x0][0x374] ;  /* 0x0000dd00ff007b82 */ /* 0x000f220000000800 */
[----:B------:R-:W-:Y:S01]  /*14b0*/  IMAD.MOV.U32 R10, RZ, RZ, RZ ;  /* 0x000000ffff0a7224 */ /* 0x000fe200078e00ff */
[----:B------:R-:W2:Y:S01]  /*14c0*/  LDCU.64 UR22, c[0x0][0x348] ;  /* 0x00006900ff1677ac */ /* 0x000ea20008000a00 */
[----:B------:R-:W-:Y:S01]  /*14d0*/  UMOV UR6, URZ ;  /* 0x000000ff00067c82 */ /* 0x000fe20008000000 */
[----:B-1----:R-:W-:-:S04]  /*14e0*/  UIADD3 UR5, UPT, UPT, UR13, 0x1f, URZ ;  /* 0x0000001f0d057890 */ /* 0x002fc8000fffe0ff */
[----:B------:R-:W-:-:S04]  /*14f0*/  USHF.R.S32.HI UR4, URZ, 0x1f, UR5 ;  /* 0x0000001fff047899 */ /* 0x000fc80008011405 */
[----:B------:R-:W-:-:S04]  /*1500*/  ULEA.HI UR4, UR4, UR5, URZ, 0x5 ;  /* 0x0000000504047291 */ /* 0x000fc8000f8f28ff */
[----:B------:R-:W-:Y:S02]  /*1510*/  USHF.R.S32.HI UR15, URZ, 0x5, UR4 ;  /* 0x00000005ff0f7899 */ /* 0x000fe40008011404 */
[----:B------:R-:W-:Y:S02]  /*1520*/  UIADD3 UR4, UPT, UPT, UR13, -0x1, URZ ;  /* 0xffffffff0d047890 */ /* 0x000fe4000fffe0ff */
[----:B------:R-:W-:Y:S02]  /*1530*/  UISETP.LT.U32.AND UP0, UPT, UR15, 0x7, UPT ;  /* 0x000000070f00788c */ /* 0x000fe4000bf01070 */
[----:B------:R-:W-:Y:S02]  /*1540*/  UISETP.GE.U32.AND UP1, UPT, UR4, -0x3f, UPT ;  /* 0xffffffc10400788c */ /* 0x000fe4000bf26070 */
[----:B------:R-:W-:Y:S02]  /*1550*/  USEL UR14, UR15, 0x7, UP0 ;  /* 0x000000070f0e7887 */ /* 0x000fe40008000000 */
[----:B------:R-:W-:-:S02]  /*1560*/  UIADD3 UR13, UPT, UPT, UR13, 0x3e, URZ ;  /* 0x0000003e0d0d7890 */ /* 0x000fc4000fffe0ff */
[----:B------:R-:W-:Y:S02]  /*1570*/  UIADD3 UR5, UPT, UPT, UR14, -0x1, URZ ;  /* 0xffffffff0e057890 */ /* 0x000fe4000fffe0ff */
[----:B------:R-:W-:-:S03]  /*1580*/  UIADD3 UR7, UPT, UPT, UR15, -UR14, URZ ;  /* 0x8000000e0f077290 */ /* 0x000fc6000fffe0ff */
[----:B------:R-:W-:-:S04]  /*1590*/  @UP1 UIADD3 UR5, UPT, UPT, UR14, URZ, URZ ;  /* 0x000000ff0e051290 */ /* 0x000fc8000fffe0ff */
[----:B--2---:R-:W-:-:S12]  /*15a0*/  UIADD3 UR5, UPT, UPT, UR5, 0x1, URZ ;  /* 0x0000000105057890 */ /* 0x004fd8000fffe0ff */
.L_x_35:
[----:B------:R-:W-:Y:S01]  /*15b0*/  UISETP.NE.AND UP0, UPT, UR37, URZ, UPT ;  /* 0x000000ff2500728c */ /* 0x000fe2000bf05270 */
[----:B------:R-:W1:Y:S08]  /*15c0*/  S2UR UR37, SR_CgaCtaId ;  /* 0x00000000002579c3 */ /* 0x000e700000008800 */
[----:B------:R-:W-:Y:S05]  /*15d0*/  BRA.U UP0, `(.L_x_18) ;  /* 0x0000000100347547 */ /* 0x000fea000b800000 */
[----:B------:R-:W2:Y:S01]  /*15e0*/  S2R R2, SR_CgaCtaId ;  /* 0x0000000000027919 */ /* 0x000ea20000008800 */
[----:B------:R-:W-:-:S04]  /*15f0*/  MOV R3, 0x400 ;  /* 0x0000040000037802 */ /* 0x000fc80000000f00 */
[----:B--2---:R-:W-:Y:S02]  /*1600*/  LEA R3, R2, R3, 0x18 ;  /* 0x0000000302037211 */ /* 0x004fe400078ec0ff */
[----:B------:R-:W-:-:S03]  /*1610*/  SHF.L.U32 R2, R8, 0x1f, RZ ;  /* 0x0000001f08027819 */ /* 0x000fc600000006ff */
[----:B------:R-:W-:-:S04]  /*1620*/  IMAD R3, R10, 0x8, R3 ;  /* 0x000000080a037824 */ /* 0x000fc800078e0203 */
[----:B------:R-:W2:Y:S02]  /*1630*/  SYNCS.PHASECHK.TRANS64.TRYWAIT P0, [R3+URZ+0x130], R2 ;  /* 0x00013002030075a7 */ /* 0x000ea400080011ff */
[----:B--2---:R-:W-:Y:S05]  /*1640*/  @!P0 BRA `(.L_x_19) ;  /* 0x0000006800508947 */ /* 0x004fea0003800000 */
.L_x_134:
[----:B------:R-:W-:Y:S01]  /*1650*/  VIADD R10, R10, 0x1 ;  /* 0x000000010a0a7836 */ /* 0x000fe20000000000 */
[----:B------:R2:W-:Y:S04]  /*1660*/  SYNCS.ARRIVE.TRANS64.A1T0 RZ, [R3+URZ+0x120], RZ ;  /* 0x000120ff03ff79a7 */ /* 0x0005e800081000ff */
[----:B------:R-:W-:-:S04]  /*1670*/  ISETP.NE.AND P0, PT, R10, 0x2, PT ;  /* 0x000000020a00780c */ /* 0x000fc80003f05270 */
[----:B------:R-:W-:Y:S02]  /*1680*/  SEL R10, R10, RZ, P0 ;  /* 0x000000ff0a0a7207 */ /* 0x000fe40000000000 */
[----:B--2---:R-:W-:-:S04]  /*1690*/  SEL R3, RZ, 0x1, P0 ;  /* 0x00000001ff037807 */ /* 0x004fc80000000000 */
[----:B------:R-:W-:-:S07]  /*16a0*/  LOP3.LUT R8, R8, R3, RZ, 0x3c, !PT ;  /* 0x0000000308087212 */ /* 0x000fce00078e3cff */
.L_x_18:
[----:B------:R-:W-:Y:S01]  /*16b0*/  UMOV UR4, 0x400 ;  /* 0x0000040000047882 */ /* 0x000fe20000000000 */
[----:B------:R-:W-:Y:S01]  /*16c0*/  SHF.L.U32 R2, R15, 0x1f, RZ ;  /* 0x0000001f0f027819 */ /* 0x000fe200000006ff */
[----:B-1----:R-:W-:Y:S01]  /*16d0*/  ULEA UR4, UR37, UR4, 0x18 ;  /* 0x0000000425047291 */ /* 0x002fe2000f8ec0ff */
[----:B------:R-:W-:Y:S01]  /*16e0*/  R2UR UR35, R21 ;  /* 0x00000000152372ca */ /* 0x000fe200000e0000 */
[----:B------:R-:W-:Y:S01]  /*16f0*/  UISETP.GE.U32.AND UP0, UPT, UR13, 0x3f, UPT ;  /* 0x0000003f0d00788c */ /* 0x000fe2000bf06070 */
[----:B------:R-:W-:Y:S01]  /*1700*/  R2UR UR11, R20 ;  /* 0x00000000140b72ca */ /* 0x000fe200000e0000 */
[----:B------:R-:W-:Y:S01]  /*1710*/  ULEA UR8, UR6, UR4, 0x3 ;  /* 0x0000000406087291 */ /* 0x000fe2000f8e18ff */
[----:B------:R-:W-:-:S08]  /*1720*/  UMOV UR24, URZ ;  /* 0x000000ff00187c82 */ /* 0x000fd00008000000 */
[----:B------:R1:W2:Y:S01]  /*1730*/  SYNCS.PHASECHK.TRANS64.TRYWAIT P0, [UR8+0x38], R2 ;  /* 0x00003802ff0075a7 */ /* 0x0002a20008001108 */
[----:B------:R-:W-:Y:S02]  /*1740*/  USHF.L.U32 UR35, UR35, 0x6, URZ ;  /* 0x0000000623237899 */ /* 0x000fe400080006ff */
[----:B------:R-:W-:Y:S01]  /*1750*/  USHF.L.U32 UR11, UR11, 0x7, URZ ;  /* 0x000000070b0b7899 */ /* 0x000fe200080006ff */
[----:B------:R-:W-:Y:S11]  /*1760*/  BRA.U !UP0, `(.L_x_20) ;  /* 0x0000000108a87547 */ /* 0x000ff6000b800000 */
[----:B------:R-:W-:Y:S01]  /*1770*/  UMOV UR16, URZ ;  /* 0x000000ff00107c82 */ /* 0x000fe20008000000 */
[----:B------:R-:W-:-:S05]  /*1780*/  UMOV UR17, UR6 ;  /* 0x0000000600117c82 */ /* 0x000fca0008000000 */
.L_x_25:
[----:B-1----:R-:W-:Y:S01]  /*1790*/  ULEA UR33, UR17, UR4, 0x3 ;  /* 0x0000000411217291 */ /* 0x002fe2000f8e18ff */
[----:B--2---:R-:W-:Y:S01]  /*17a0*/  @!P5 MOV R3, 0x3000 ;  /* 0x000030000003d802 */ /* 0x004fe20000000f00 */
[----:B--2---:R-:W-:Y:S10]  /*17b0*/  @P0 BRA `(.L_x_21) ;  /* 0x00000000000c0947 */ /* 0x004ff40003800000 */
[----:B------:R-:W-:-:S04]  /*17c0*/  SHF.L.U32 R5, R15, 0x1f, RZ ;  /* 0x0000001f0f057819 */ /* 0x000fc800000006ff */
[----:B------:R-:W2:Y:S02]  /*17d0*/  SYNCS.PHASECHK.TRANS64.TRYWAIT P0, [UR33+0x38], R5 ;  /* 0x00003805ff0075a7 */ /* 0x000ea40008001121 */
[----:B--2---:R-:W-:Y:S05]  /*17e0*/  @!P0 BRA `(.L_x_22) ;  /* 0x0000006400fc8947 */ /* 0x004fea0003800000 */
.L_x_21:
[----:B------:R2:W-:Y:S01]  /*17f0*/  @!P5 SYNCS.ARRIVE.TRANS64 RZ, [UR33], R3 ;  /* 0x00000003ffffd9a7 */ /* 0x0005e20008000021 */
[----:B------:R-:W-:Y:S04]  /*1800*/  BSSY.RECONVERGENT B0, `(.L_x_23) ;  /* 0x0000003000007945 */ /* 0x000fe80003800200 */
[----:B------:R-:W-:Y:S05]  /*1810*/  @P4 BRA `(.L_x_24) ;  /* 0x0000000000044947 */ /* 0x000fea0003800000 */
[----:B------:R-:W-:Y:S05]  /*1820*/  BPT.TRAP 0x1 ;  /* 0x000000040000795c */ /* 0x000fea0000300000 */
.L_x_24:
[----:B------:R-:W-:Y:S05]  /*1830*/  BSYNC.RECONVERGENT B0 ;  /* 0x0000000000007941 */ /* 0x000fea0003800200 */
.L_x_23:
[----:B------:R-:W-:Y:S02]  /*1840*/  UIADD3 UR6, UPT, UPT, UR17, 0x1, URZ ;  /* 0x0000000111067890 */ /* 0x000fe4000fffe0ff */
[----:B------:R-:W-:Y:S02]  /*1850*/  ULEA UR32, UR17, UR4, 0xc ;  /* 0x0000000411207291 */ /* 0x000fe4000f8e60ff */
[----:B------:R-:W-:Y:S02]  /*1860*/  UISETP.NE.AND UP0, UPT, UR6, 0x7, UPT ;  /* 0x000000070600788c */ /* 0x000fe4000bf05270 */
[----:B------:R-:W-:Y:S02]  /*1870*/  UIADD3 UR26, UP1, UPT, UR22, 0x80, URZ ;  /* 0x00000080161a7890 */ /* 0x000fe4000ff3e0ff */
[----:B------:R-:W-:Y:S02]  /*1880*/  USEL UR9, URZ, 0x1, UP0 ;  /* 0x00000001ff097887 */ /* 0x000fe40008000000 */
[----:B------:R-:W-:-:S02]  /*1890*/  USEL UR6, UR6, URZ, UP0 ;  /* 0x000000ff06067287 */ /* 0x000fc40008000000 */
[----:B------:R-:W-:Y:S02]  /*18a0*/  UIADD3 UR20, UP0, UPT, UR22, 0x180, URZ ;  /* 0x0000018016147890 */ /* 0x000fe4000ff1e0ff */
[----:B------:R-:W-:Y:S01]  /*18b0*/  ULEA UR8, UR6, UR4, 0x3 ;  /* 0x0000000406087291 */ /* 0x000fe2000f8e18ff */
[----:B------:R-:W-:Y:S01]  /*18c0*/  LOP3.LUT R15, R15, UR9, RZ, 0x3c, !PT ;  /* 0x000000090f0f7c12 */ /* 0x000fe2000f8e3cff */
[----:B------:R-:W-:Y:S02]  /*18d0*/  USHF.L.U32 UR34, UR16, 0x5, URZ ;  /* 0x0000000510227899 */ /* 0x000fe400080006ff */
[----:B------:R-:W-:Y:S01]  /*18e0*/  UIADD3.X UR27, UPT, UPT, URZ, UR23, URZ, UP1, !UPT ;  /* 0x00000017ff1b7290 */ /* 0x000fe20008ffe4ff */
[----:B-1----:R-:W-:Y:S01]  /*18f0*/  SHF.L.U32 R2, R15, 0x1f, RZ ;  /* 0x0000001f0f027819 */ /* 0x002fe200000006ff */
[----:B------:R-:W-:Y:S02]  /*1900*/  UIADD3 UR32, UPT, UPT, UR32, 0x4400, URZ ;  /* 0x0000440020207890 */ /* 0x000fe4000fffe0ff */
[----:B------:R-:W-:Y:S01]  /*1910*/  UIADD3.X UR21, UPT, UPT, URZ, UR23, URZ, UP0, !UPT ;  /* 0x00000017ff157290 */ /* 0x000fe200087fe4ff */
[----:B------:R1:W1:Y:S01]  /*1920*/  SYNCS.PHASECHK.TRANS64.TRYWAIT P0, [UR8+0x38], R2 ;  /* 0x00003802ff0075a7 */ /* 0x0002620008001108 */
[----:B------:R-:W-:Y:S01]  /*1930*/  ULEA UR8, UR17, UR4, 0xd ;  /* 0x0000000411087291 */ /* 0x000fe2000f8e68ff */
[----:B------:R-:W-:Y:S01]  /*1940*/  UMOV UR18, 0x0 ;  /* 0x0000000000127882 */ /* 0x000fe20000000000 */
[----:B------:R-:W-:-:S02]  /*1950*/  UMOV UR19, 0x10000000 ;  /* 0x1000000000137882 */ /* 0x000fc40000000000 */
[----:B------:R-:W-:Y:S01]  /*1960*/  UIADD3 UR8, UPT, UPT, UR8, 0xb400, URZ ;  /* 0x0000b40008087890 */ /* 0x000fe2000fffe0ff */
[----:B------:R1:W-:Y:S01]  /*1970*/  UTMALDG.3D [UR32], [UR26], desc[UR18] ;  /* 0x000012201a0075b4 */ /* 0x0003e20008011000 */
[----:B------:R-:W-:Y:S01]  /*1980*/  UMOV UR12, UR36 ;  /* 0x00000024000c7c82 */ /* 0x000fe20008000000 */
[----:B------:R-:W-:Y:S01]  /*1990*/  UMOV UR9, UR33 ;  /* 0x0000002100097c82 */ /* 0x000fe20008000000 */
[----:B------:R-:W-:Y:S01]  /*19a0*/  UMOV UR10, UR34 ;  /* 0x00000022000a7c82 */ /* 0x000fe20008000000 */
[----:B------:R-:W-:Y:S01]  /*19b0*/  UIADD3 UR16, UPT, UPT, UR16, 0x1, URZ ;  /* 0x0000000110107890 */ /* 0x000fe2000fffe0ff */
[----:B------:R-:W-:Y:S01]  /*19c0*/  UMOV UR24, UR5 ;  /* 0x0000000500187c82 */ /* 0x000fe20008000000 */
[----:B------:R-:W-:Y:S02]  /*19d0*/  UMOV UR17, UR6 ;  /* 0x0000000600117c82 */ /* 0x000fe40008000000 */
[----:B------:R1:W-:Y:S01]  /*19e0*/  UTMALDG.3D [UR8], [UR20], desc[UR18] ;  /* 0x00001208140075b4 */ /* 0x0003e20008011000 */
[----:B------:R-:W-:-:S09]  /*19f0*/  UISETP.NE.AND UP0, UPT, UR16, UR5, UPT ;  /* 0x000000051000728c */ /* 0x000fd2000bf05270 */
[----:B------:R-:W-:Y:S05]  /*1a00*/  BRA.U UP0, `(.L_x_25) ;  /* 0xfffffffd00607547 */ /* 0x000fea000b83ffff */
.L_x_20:
[----:B-1----:R-:W-:Y:S01]  /*1a10*/  ULEA UR8, UR6, UR4, 0x3 ;  /* 0x0000000406087291 */ /* 0x002fe2000f8e18ff */
[----:B------:R-:W-:Y:S01]  /*1a20*/  SHF.L.U32 R2, R15, 0x1f, RZ ;  /* 0x0000001f0f027819 */ /* 0x000fe200000006ff */
[----:B------:R-:W-:Y:S01]  /*1a30*/  @!P1 SYNCS.ARRIVE.TRANS64.A1T0 RZ, [UR4+0xb8], RZ ;  /* 0x0000b8ffffff99a7 */ /* 0x000fe20008100004 */
[----:B------:R-:W-:-:S06]  /*1a40*/  UISETP.GT.AND UP0, UPT, UR15, UR14, UPT ;  /* 0x0000000e0f00728c */ /* 0x000fcc000bf04270 */
[----:B--2---:R1:W2:Y:S03]  /*1a50*/  SYNCS.PHASECHK.TRANS64.TRYWAIT P0, [UR8+0x38], R2 ;  /* 0x00003802ff0075a7 */ /* 0x0042a60008001108 */
[----:B------:R-:W-:Y:S05]  /*1a60*/  BRA.U !UP0, `(.L_x_26) ;  /* 0x0000000108ac7547 */ /* 0x000fea000b800000 */
[----:B------:R-:W-:Y:S01]  /*1a70*/  UIADD3 UR21, UPT, UPT, UR7, UR24, URZ ;  /* 0x0000001807157290 */ /* 0x000fe2000fffe0ff */
[----:B------:R-:W-:-:S11]  /*1a80*/  UMOV UR25, UR6 ;  /* 0x0000000600197c82 */ /* 0x000fd60008000000 */
.L_x_31:
[----:B-1----:R-:W-:Y:S01]  /*1a90*/  ULEA UR17, UR25, UR4, 0x3 ;  /* 0x0000000419117291 */ /* 0x002fe2000f8e18ff */
[----:B--2---:R-:W-:Y:S01]  /*1aa0*/  @!P5 MOV R3, 0x3000 ;  /* 0x000030000003d802 */ /* 0x004fe20000000f00 */
[----:B--2---:R-:W-:Y:S10]  /*1ab0*/  @P0 BRA `(.L_x_27) ;  /* 0x00000000000c0947 */ /* 0x004ff40003800000 */
[----:B------:R-:W-:-:S04]  /*1ac0*/  SHF.L.U32 R5, R15, 0x1f, RZ ;  /* 0x0000001f0f057819 */ /* 0x000fc800000006ff */
[----:B------:R-:W2:Y:S02]  /*1ad0*/  SYNCS.PHASECHK.TRANS64.TRYWAIT P0, [UR17+0x38], R5 ;  /* 0x00003805ff0075a7 */ /* 0x000ea40008001111 */
[----:B--2---:R-:W-:Y:S05]  /*1ae0*/  @!P0 BRA `(.L_x_28) ;  /* 0x0000006400548947 */ /* 0x004fea0003800000 */
.L_x_27:
[----:B------:R2:W-:Y:S01]  /*1af0*/  @!P5 SYNCS.ARRIVE.TRANS64 RZ, [UR17], R3 ;  /* 0x00000003ffffd9a7 */ /* 0x0005e20008000011 */
[----:B------:R-:W-:Y:S04]  /*1b00*/  BSSY.RECONVERGENT B0, `(.L_x_29) ;  /* 0x0000003000007945 */ /* 0x000fe80003800200 */
[----:B------:R-:W-:Y:S05]  /*1b10*/  @P4 BRA `(.L_x_30) ;  /* 0x0000000000044947 */ /* 0x000fea0003800000 */
[----:B------:R-:W-:Y:S05]  /*1b20*/  BPT.TRAP 0x1 ;  /* 0x000000040000795c */ /* 0x000fea0000300000 */
.L_x_30:
[----:B------:R-:W-:Y:S05]  /*1b30*/  BSYNC.RECONVERGENT B0 ;  /* 0x0000000000007941 */ /* 0x000fea0003800200 */
.L_x_29:
        /* <DEDUP_REMOVED lines=10> */
[----:B------:R-:W-:Y:S01]  /*1be0*/  UIADD3 UR16, UPT, UPT, UR16, 0x4400, URZ ;  /* 0x0000440010107890 */ /* 0x000fe2000fffe0ff */
[----:B-1----:R-:W-:Y:S01]  /*1bf0*/  SHF.L.U32 R2, R15, 0x1f, RZ ;  /* 0x0000001f0f027819 */ /* 0x002fe200000006ff */
[----:B------:R-:W-:Y:S02]  /*1c00*/  UIADD3.X UR31, UPT, UPT, URZ, UR23, URZ, UP1, !UPT ;  /* 0x00000017ff1f7290 */ /* 0x000fe40008ffe4ff */
[----:B------:R-:W-:Y:S01]  /*1c10*/  UIADD3.X UR29, UPT, UPT, URZ, UR23, URZ, UP0, !UPT ;  /* 0x00000017ff1d7290 */ /* 0x000fe200087fe4ff */
[----:B------:R1:W1:Y:S01]  /*1c20*/  SYNCS.PHASECHK.TRANS64.TRYWAIT P0, [UR8+0x38], R2 ;  /* 0x00003802ff0075a7 */ /* 0x0002620008001108 */
[----:B------:R-:W-:Y:S01]  /*1c30*/  ULEA UR8, UR25, UR4, 0xd ;  /* 0x0000000419087291 */ /* 0x000fe2000f8e68ff */
[----:B------:R-:W-:Y:S01]  /*1c40*/  UMOV UR26, 0x0 ;  /* 0x00000000001a7882 */ /* 0x000fe20000000000 */
[----:B------:R-:W-:-:S02]  /*1c50*/  UMOV UR27, 0x10000000 ;  /* 0x10000000001b7882 */ /* 0x000fc40000000000 */
[----:B------:R-:W-:Y:S01]  /*1c60*/  UIADD3 UR8, UPT, UPT, UR8, 0xb400, URZ ;  /* 0x0000b40008087890 */ /* 0x000fe2000fffe0ff */
[----:B------:R-:W-:Y:S01]  /*1c70*/  UMOV UR19, UR35 ;  /* 0x0000002300137c82 */ /* 0x000fe20008000000 */
[----:B------:R-:W-:Y:S01]  /*1c80*/  UMOV UR20, UR36 ;  /* 0x0000002400147c82 */ /* 0x000fe20008000000 */
[----:B------:R-:W-:Y:S01]  /*1c90*/  UMOV UR12, UR36 ;  /* 0x00000024000c7c82 */ /* 0x000fe20008000000 */
[----:B------:R-:W-:Y:S01]  /*1ca0*/  UMOV UR9, UR17 ;  /* 0x0000001100097c82 */ /* 0x000fe20008000000 */
[----:B------:R-:W-:Y:S01]  /*1cb0*/  UMOV UR10, UR18 ;  /* 0x00000012000a7c82 */ /* 0x000fe20008000000 */
[----:B------:R1:W-:Y:S01]  /*1cc0*/  UTMALDG.3D [UR16], [UR30], desc[UR26] ;  /* 0x00001a101e0075b4 */ /* 0x0003e20008011000 */
[----:B------:R-:W-:Y:S01]  /*1cd0*/  UIADD3 UR24, UPT, UPT, UR24, 0x1, URZ ;  /* 0x0000000118187890 */ /* 0x000fe2000fffe0ff */
[----:B------:R-:W-:-:S03]  /*1ce0*/  UMOV UR25, UR6 ;  /* 0x0000000600197c82 */ /* 0x000fc60008000000 */
[----:B------:R-:W-:Y:S01]  /*1cf0*/  UISETP.NE.AND UP0, UPT, UR24, UR21, UPT ;  /* 0x000000151800728c */ /* 0x000fe2000bf05270 */
[----:B------:R1:W-:Y:S08]  /*1d00*/  UTMALDG.3D [UR8], [UR28], desc[UR26] ;  /* 0x00001a081c0075b4 */ /* 0x0003f00008011000 */
[----:B------:R-:W-:Y:S05]  /*1d10*/  BRA.U UP0, `(.L_x_31) ;  /* 0xfffffffd005c7547 */ /* 0x000fea000b83ffff */
.L_x_26:
[----:B-1----:R-:W-:Y:S01]  /*1d20*/  LEA R2, R14, UR4, 0x3 ;  /* 0x000000040e027c11 */ /* 0x002fe2000f8e18ff */
[----:B------:R-:W-:Y:S01]  /*1d30*/  NOP ;  /* 0x0000000000007918 */ /* 0x000fe20000000000 */
[----:B--2---:R-:W-:Y:S02]  /*1d40*/  SHF.L.U32 R3, R12, 0x1f, RZ ;  /* 0x0000001f0c037819 */ /* 0x004fe400000006ff */
[----:B------:R-:W-:Y:S02]  /*1d50*/  LEA R4, R14, UR4, 0x4 ;  /* 0x000000040e047c11 */ /* 0x000fe4000f8e20ff */
[----:B------:R-:W1:Y:S02]  /*1d60*/  SYNCS.PHASECHK.TRANS64.TRYWAIT P0, [R2+URZ+0xc0], R3 ;  /* 0x0000c003020075a7 */ /* 0x000e6400080011ff */
[----:B-1----:R-:W-:Y:S05]  /*1d70*/  @!P0 BRA `(.L_x_32) ;  /* 0x0000006000c88947 */ /* 0x002fea0003800000 */
.L_x_137:
[----:B------:R-:W2:Y:S01]  /*1d80*/  LDS.128 R4, [R4+0x150] ;  /* 0x0001500004047984 */ /* 0x000ea20000000c00 */
[----:B---3--:R-:W-:Y:S01]  /*1d90*/  ISETP.GE.AND P0, PT, R26, 0x1, PT ;  /* 0x000000011a00780c */ /* 0x008fe20003f06270 */
[----:B-1----:R-:W-:Y:S01]  /*1da0*/  VIADD R2, R2, 0xd0 ;  /* 0x000000d002027836 */ /* 0x002fe20000000000 */
[----:B------:R-:W-:Y:S01]  /*1db0*/  @!PT LDS RZ, [RZ] ;  /* 0x00000000fffff984 */ /* 0x000fe20000000800 */
[----:B------:R-:W-:Y:S01]  /*1dc0*/  @!PT LDS RZ, [RZ] ;  /* 0x00000000fffff984 */ /* 0x000fe20000000800 */
[----:B------:R-:W-:Y:S01]  /*1dd0*/  @!PT LDS RZ, [RZ] ;  /* 0x00000000fffff984 */ /* 0x000fe20000000800 */
[----:B------:R-:W-:Y:S01]  /*1de0*/  @!PT LDS RZ, [RZ] ;  /* 0x00000000fffff984 */ /* 0x000fe20000000800 */
[----:B------:R1:W-:Y:S06]  /*1df0*/  MEMBAR.ALL.CTA ;  /* 0x0000000000007992 */ /* 0x0003ec0000008000 */
[----:B-1----:R-:W1:Y:S01]  /*1e00*/  FENCE.VIEW.ASYNC.S ;  /* 0x00000000000073c6 */ /* 0x002e620000000000 */
[----:B------:R-:W-:-:S04]  /*1e10*/  PRMT R2, RZ, 0x654, R2 ;  /* 0x00000654ff027816 */ /* 0x000fc80000000002 */
[----:B-1----:R1:W-:Y:S01]  /*1e20*/  SYNCS.ARRIVE.TRANS64.RED.A1T0 RZ, [R2+URZ], RZ ;  /* 0x000000ff02ff79a7 */ /* 0x0023e200081004ff */
[----:B--2---:R-:W-:-:S13]  /*1e30*/  LOP3.LUT P2, RZ, R6, 0x1, RZ, 0xc0, !PT ;  /* 0x0000000106ff7812 */ /* 0x004fda000784c0ff */
[----:B------:R-:W-:Y:S01]  /*1e40*/  @P2 SHF.R.U32.HI R3, RZ, 0x10, R5 ;  /* 0x00000010ff032819 */ /* 0x000fe20000011605 */
[----:B------:R-:W-:Y:S01]  /*1e50*/  VOTEU.ANY UP0, P2 ;  /* 0x0000000000ff7886 */ /* 0x000fe20001000100 */
[----:B------:R-:W-:Y:S02]  /*1e60*/  @P2 MOV R13, R4 ;  /* 0x00000004000d2202 */ /* 0x000fe40000000f00 */
[----:B------:R-:W-:Y:S02]  /*1e70*/  @P2 R2UR.BROADCAST UR8, R3 ;  /* 0x00000000030822ca */ /* 0x000fe400008e0000 */
[----:B------:R-:W-:-:S11]  /*1e80*/  @P2 LOP3.LUT R11, R5, 0xffff, RZ, 0xc0, !PT ;  /* 0x0000ffff050b2812 */ /* 0x000fd600078ec0ff */
[----:B------:R-:W-:Y:S01]  /*1e90*/  @UP0 UMOV UR36, UR8 ;  /* 0x0000000800240c82 */ /* 0x000fe20008000000 */
[----:B-1----:R-:W-:Y:S05]  /*1ea0*/  @!P0 BRA `(.L_x_33) ;  /* 0x0000000000b88947 */ /* 0x002fea0003800000 */
[----:B------:R-:W4:Y:S01]  /*1eb0*/  LDC.64 R4, c[0x0][0xb18] ;  /* 0x0002c600ff047b82 */ /* 0x000f220000000a00 */
[----:B------:R-:W-:-:S07]  /*1ec0*/  ISETP.NE.AND P3, PT, R26, 0x1, PT ;  /* 0x000000011a00780c */ /* 0x000fce0003f65270 */
[----:B------:R-:W1:Y:S08]  /*1ed0*/  LDC.64 R6, c[0x0][0xb10] ;  /* 0x0002c400ff067b82 */ /* 0x000e700000000a00 */
[----:B------:R-:W2:Y:S08]  /*1ee0*/  LDC R16, c[0x0][0xb20] ;  /* 0x0002c800ff107b82 */ /* 0x000eb00000000800 */
[----:B------:R-:W3:Y:S01]  /*1ef0*/  LDC R18, c[0x0][0xb0c] ;  /* 0x0002c300ff127b82 */ /* 0x000ee20000000800 */
[----:B----4-:R-:W-:Y:S01]  /*1f00*/  IMAD.HI.U32 R17, R0, R5, RZ ;  /* 0x0000000500117227 */ /* 0x010fe200078e00ff */
[----:B------:R-:W-:-:S03]  /*1f10*/  ISETP.NE.AND P0, PT, R4, 0x1, PT ;  /* 0x000000010400780c */ /* 0x000fc60003f05270 */
[----:B------:R-:W-:-:S03]  /*1f20*/  IMAD.HI.U32 R5, R11, R5, RZ ;  /* 0x000000050b057227 */ /* 0x000fc600078e00ff */
[----:B------:R-:W4:Y:S01]  /*1f30*/  LDC.64 R2, c[0x0][0xb28] ;  /* 0x0002ca00ff027b82 */ /* 0x000f220000000a00 */
[----:B-1----:R-:W-:-:S04]  /*1f40*/  IMAD.HI.U32 R20, R9, R6, RZ ;  /* 0x0000000609147227 */ /* 0x002fc800078e00ff */
[----:B------:R-:W-:Y:S01]  /*1f50*/  IMAD.HI.U32 R22, R13, R6, RZ ;  /* 0x000000060d167227 */ /* 0x000fe200078e00ff */
[----:B------:R-:W-:Y:S02]  /*1f60*/  SHF.R.U32.HI R20, RZ, R7, R20 ;  /* 0x00000007ff147219 */ /* 0x000fe40000011614 */
[-C--:B--2---:R-:W-:Y:S02]  /*1f70*/  SHF.R.U32.HI R17, RZ, R16.reuse, R17 ;  /* 0x00000010ff117219 */ /* 0x084fe40000011611 */
[----:B------:R-:W-:Y:S02]  /*1f80*/  SHF.R.U32.HI R16, RZ, R16, R5 ;  /* 0x00000010ff107219 */ /* 0x000fe40000011605 */
[----:B------:R-:W-:Y:S02]  /*1f90*/  SEL R17, R0, R17, !P0 ;  /* 0x0000001100117207 */ /* 0x000fe40004000000 */
[----:B------:R-:W-:Y:S02]  /*1fa0*/  SHF.R.U32.HI R22, RZ, R7, R22 ;  /* 0x00000007ff167219 */ /* 0x000fe40000011616 */
[----:B---3--:R-:W-:-:S02]  /*1fb0*/  ISETP.NE.AND P1, PT, R18, 0x1, PT ;  /* 0x000000011200780c */ /* 0x008fc40003f25270 */
[----:B------:R-:W-:Y:S02]  /*1fc0*/  SEL R5, R11, R16, !P0 ;  /* 0x000000100b057207 */ /* 0x000fe40004000000 */
[----:B------:R-:W-:Y:S02]  /*1fd0*/  SEL R19, R9, R20, !P1 ;  /* 0x0000001409137207 */ /* 0x000fe40004800000 */
[----:B------:R-:W-:Y:S01]  /*1fe0*/  SEL R7, R13, R22, !P1 ;  /* 0x000000160d077207 */ /* 0x000fe20004800000 */
[----:B----4-:R-:W-:-:S04]  /*1ff0*/  IMAD.HI.U32 R20, R17, R2, RZ ;  /* 0x0000000211147227 */ /* 0x010fc800078e00ff */
[----:B------:R-:W-:Y:S01]  /*2000*/  IMAD.HI.U32 R6, R19, R2, RZ ;  /* 0x0000000213067227 */ /* 0x000fe200078e00ff */
[----:B------:R-:W-:-:S04]  /*2010*/  @P3 SHF.R.U32.HI R17, RZ, R3, R20 ;  /* 0x00000003ff113219 */ /* 0x000fc80000011614 */
        /* <DEDUP_REMOVED lines=8> */
[----:B------:R-:W-:-:S04]  /*20a0*/  @!P0 IMAD.HI.U32 R16, R7, R2, RZ ;  /* 0x0000000207108227 */ /* 0x000fc800078e00ff */
[----:B------:R-:W-:Y:S01]  /*20b0*/  IMAD.MOV R2, RZ, RZ, -R6 ;  /* 0x000000ffff027224 */ /* 0x000fe200078e0a06 */
[----:B------:R-:W-:-:S03]  /*20c0*/  @!P0 SHF.R.U32.HI R16, RZ, R3, R16 ;  /* 0x00000003ff108219 */ /* 0x000fc60000011610 */
[----:B------:R-:W-:Y:S01]  /*20d0*/  IMAD R2, R26, R2, R5 ;  /* 0x000000021a027224 */ /* 0x000fe200078e0205 */
[----:B------:R-:W-:Y:S02]  /*20e0*/  @!P0 SEL R3, R7, R16, !P3 ;  /* 0x0000001007038207 */ /* 0x000fe40005800000 */
[----:B------:R-:W-:-:S03]  /*20f0*/  IADD3 R16, PT, PT, -R5, RZ, RZ ;  /* 0x000000ff05107210 */ /* 0x000fc60007ffe1ff */
[--C-:B------:R-:W-:Y:S02]  /*2100*/  @!P0 IMAD.IADD R6, R6, 0x1, -R3.reuse ;  /* 0x0000000106068824 */ /* 0x100fe400078e0a03 */
[----:B------:R-:W-:Y:S01]  /*2110*/  @!P0 IMAD R3, R2, R19, R3 ;  /* 0x0000001302038224 */ /* 0x000fe200078e0203 */
[----:B------:R-:W-:Y:S01]  /*2120*/  IADD3 R2, PT, PT, -R7, RZ, RZ ;  /* 0x000000ff07027210 */ /* 0x000fe20007ffe1ff */
[----:B------:R-:W-:Y:S02]  /*2130*/  @!P0 IMAD R5, R26, R6, R7 ;  /* 0x000000061a058224 */ /* 0x000fe400078e0207 */
[----:B------:R-:W-:Y:S02]  /*2140*/  IMAD R11, R4, R16, R11 ;  /* 0x00000010040b7224 */ /* 0x000fe400078e020b */
[----:B------:R-:W-:Y:S02]  /*2150*/  @!P0 IMAD.MOV.U32 R7, RZ, RZ, R3 ;  /* 0x000000ffff078224 */ /* 0x000fe400078e0003 */
[----:B------:R-:W-:-:S02]  /*2160*/  IMAD R2, R18, R2, R13 ;  /* 0x0000000212027224 */ /* 0x000fc400078e020d */
[----:B------:R-:W-:Y:S02]  /*2170*/  IMAD R11, R5, R4, R11 ;  /* 0x00000004050b7224 */ /* 0x000fe400078e020b */
[----:B------:R-:W-:Y:S02]  /*2180*/  IMAD R13, R7, R18, R2 ;  /* 0x00000012070d7224 */ /* 0x000fe400078e0202 */
.L_x_33:
[----:B------:R-:W1:Y:S02]  /*2190*/  LDCU UR8, c[0x0][0xb30] ;  /* 0x00016600ff0877ac */ /* 0x000e640008000800 */
[----:B-1----:R-:W-:-:S09]  /*21a0*/  UISETP.NE.AND UP0, UPT, UR8, 0x1, UPT ;  /* 0x000000010800788c */ /* 0x002fd2000bf05270 */
[----:B------:R-:W-:Y:S05]  /*21b0*/  BRA.U UP0, `(.L_x_34) ;  /* 0x0000000100407547 */ /* 0x000fea000b800000 */
[----:B------:R-:W1:Y:S08]  /*21c0*/  LDC.64 R4, c[0x0][0xb10] ;  /* 0x0002c400ff047b82 */ /* 0x000e700000000a00 */
[----:B------:R-:W2:Y:S08]  /*21d0*/  LDC.64 R2, c[0x0][0xb18] ;  /* 0x0002c600ff027b82 */ /* 0x000eb00000000a00 */
[----:B------:R-:W3:Y:S08]  /*21e0*/  LDC R6, c[0x0][0xb20] ;  /* 0x0002c800ff067b82 */ /* 0x000ef00000000800 */
[----:B------:R-:W4:Y:S01]  /*21f0*/  LDC R16, c[0x0][0xb0c] ;  /* 0x0002c300ff107b82 */ /* 0x000f220000000800 */
[----:B-1----:R-:W-:-:S05]  /*2200*/  IMAD.HI.U32 R4, R13, R4, RZ ;  /* 0x000000040d047227 */ /* 0x002fca00078e00ff */
[----:B------:R-:W-:Y:S01]  /*2210*/  SHF.R.U32.HI R4, RZ, R5, R4 ;  /* 0x00000005ff047219 */ /* 0x000fe20000011604 */
[----:B--2---:R-:W-:Y:S01]  /*2220*/  IMAD.HI.U32 R3, R11, R3, RZ ;  /* 0x000000030b037227 */ /* 0x004fe200078e00ff */
[----:B------:R-:W-:-:S04]  /*2230*/  ISETP.NE.AND P0, PT, R2, 0x1, PT ;  /* 0x000000010200780c */ /* 0x000fc80003f05270 */
[----:B---3--:R-:W-:-:S04]  /*2240*/  SHF.R.U32.HI R6, RZ, R6, R3 ;  /* 0x00000006ff067219 */ /* 0x008fc80000011603 */
[----:B------:R-:W-:Y:S02]  /*2250*/  SEL R3, R11, R6, !P0 ;  /* 0x000000060b037207 */ /* 0x000fe40004000000 */
[----:B----4-:R-:W-:-:S04]  /*2260*/  ISETP.NE.AND P1, PT, R16, 0x1, PT ;  /* 0x000000011000780c */ /* 0x010fc80003f25270 */
[----:B------:R-:W-:-:S05]  /*2270*/  SEL R4, R13, R4, !P1 ;  /* 0x000000040d047207 */ /* 0x000fca0004800000 */
[----:B------:R-:W-:Y:S02]  /*2280*/  IMAD.IADD R5, R3, 0x1, -R4 ;  /* 0x0000000103057824 */ /* 0x000fe400078e0a04 */
[----:B------:R-:W-:Y:S02]  /*2290*/  IMAD.IADD R3, R4, 0x1, -R3 ;  /* 0x0000000104037824 */ /* 0x000fe400078e0a03 */
[----:B------:R-:W-:Y:S02]  /*22a0*/  IMAD R13, R5, R16, R13 ;  /* 0x00000010050d7224 */ /* 0x000fe400078e020d */
[----:B------:R-:W-:-:S07]  /*22b0*/  IMAD R11, R3, R2, R11 ;  /* 0x00000002030b7224 */ /* 0x000fce00078e020b */
.L_x_34:
[----:B------:R-:W-:Y:S01]  /*22c0*/  VIADD R14, R14, 0x1 ;  /* 0x000000010e0e7836 */ /* 0x000fe20000000000 */
[----:B------:R-:W-:Y:S01]  /*22d0*/  PLOP3.LUT P1, PT, PT, PT, PT, 0x80, 0x8 ;  /* 0x000000000008781c */ /* 0x000fe20003f2f070 */
[----:B------:R-:W-:Y:S02]  /*22e0*/  IMAD.IADD R21, R13, 0x1, R60 ;  /* 0x000000010d157824 */ /* 0x000fe400078e023c */
[----:B------:R-:W-:Y:S01]  /*22f0*/  IMAD.IADD R20, R11, 0x1, R58 ;  /* 0x000000010b147824 */ /* 0x000fe200078e023a */
[----:B------:R-:W-:-:S04]  /*2300*/  ISETP.NE.AND P0, PT, R14, 0x2, PT ;  /* 0x000000020e00780c */ /* 0x000fc80003f05270 */
[----:B------:R-:W-:Y:S02]  /*2310*/  SEL R3, RZ, 0x1, P0 ;  /* 0x00000001ff037807 */ /* 0x000fe40000000000 */
[----:B------:R-:W-:Y:S02]  /*2320*/  SEL R14, R14, RZ, P0 ;  /* 0x000000ff0e0e7207 */ /* 0x000fe40000000000 */
[----:B------:R-:W-:Y:S01]  /*2330*/  LOP3.LUT R12, R12, R3, RZ, 0x3c, !PT ;  /* 0x000000030c0c7212 */ /* 0x000fe200078e3cff */
[----:B------:R-:W-:Y:S06]  /*2340*/  @P2 BRA `(.L_x_35) ;  /* 0xfffffff000982947 */ /* 0x000fec000383ffff */
[----:B------:R-:W-:Y:S01]  /*2350*/  UIADD3 UR4, UPT, UPT, UR4, 0x38, URZ ;  /* 0x0000003804047890 */ /* 0x000fe2000fffe0ff */
[----:B------:R-:W-:-:S03]  /*2360*/  SHF.L.U32 R3, R15, 0x1f, RZ ;  /* 0x0000001f0f037819 */ /* 0x000fc600000006ff */
[----:B------:R-:W-:-:S09]  /*2370*/  ULEA UR5, UR6, UR4, 0x3 ;  /* 0x0000000406057291 */ /* 0x000fd2000f8e18ff */
[----:B------:R-:W1:Y:S02]  /*2380*/  SYNCS.PHASECHK.TRANS64.TRYWAIT P0, [UR5], R3 ;  /* 0x00000003ff0075a7 */ /* 0x000e640008001105 */
[----:B-1----:R-:W-:Y:S05]  /*2390*/  @!P0 BRA `(.L_x_36) ;  /* 0x0000005c00548947 */ /* 0x002fea0003800000 */
.L_x_139:
[----:B------:R-:W-:-:S04]  /*23a0*/  UIADD3 UR6, UPT, UPT, UR6, 0x1, URZ ;  /* 0x0000000106067890 */ /* 0x000fc8000fffe0ff */
[----:B------:R-:W-:-:S04]  /*23b0*/  UISETP.NE.AND UP0, UPT, UR6, 0x7, UPT ;  /* 0x000000070600788c */ /* 0x000fc8000bf05270 */
[----:B------:R-:W-:Y:S02]  /*23c0*/  USEL UR7, URZ, 0x1, UP0 ;  /* 0x00000001ff077887 */ /* 0x000fe40008000000 */
[----:B------:R-:W-:-:S04]  /*23d0*/  USEL UR6, UR6, URZ, UP0 ;  /* 0x000000ff06067287 */ /* 0x000fc80008000000 */
[----:B------:R-:W-:Y:S01]  /*23e0*/  ULEA UR5, UR6, UR4, 0x3 ;  /* 0x0000000406057291 */ /* 0x000fe2000f8e18ff */
[----:B------:R-:W-:-:S04]  /*23f0*/  LOP3.LUT R2, R15, UR7, RZ, 0x3c, !PT ;  /* 0x000000070f027c12 */ /* 0x000fc8000f8e3cff */
[----:B-1----:R-:W-:-:S04]  /*2400*/  SHF.L.U32 R3, R2, 0x1f, RZ ;  /* 0x0000001f02037819 */ /* 0x002fc800000006ff */
[----:B------:R-:W1:Y:S02]  /*2410*/  SYNCS.PHASECHK.TRANS64.TRYWAIT P0, [UR5], R3 ;  /* 0x00000003ff0075a7 */ /* 0x000e640008001105 */
[----:B-1----:R-:W-:Y:S05]  /*2420*/  @!P0 BRA `(.L_x_37) ;  /* 0x0000005c00488947 */ /* 0x002fea0003800000 */
.L_x_141:
        /* <DEDUP_REMOVED lines=9> */
.L_x_143:
        /* <DEDUP_REMOVED lines=9> */
.L_x_145:
        /* <DEDUP_REMOVED lines=9> */
.L_x_147:
        /* <DEDUP_REMOVED lines=9> */
.L_x_149:
[----:B------:R-:W-:-:S04]  /*2670*/  UIADD3 UR6, UPT, UPT, UR6, 0x1, URZ ;  /* 0x0000000106067890 */ /* 0x000fc8000fffe0ff */
[----:B------:R-:W-:-:S04]  /*2680*/  UISETP.NE.AND UP0, UPT, UR6, 0x7, UPT ;  /* 0x000000070600788c */ /* 0x000fc8000bf05270 */
[----:B------:R-:W-:Y:S02]  /*2690*/  USEL UR5, URZ, 0x1, UP0 ;  /* 0x00000001ff057887 */ /* 0x000fe40008000000 */
[----:B------:R-:W-:-:S04]  /*26a0*/  USEL UR6, UR6, URZ, UP0 ;  /* 0x000000ff06067287 */ /* 0x000fc80008000000 */
[----:B------:R-:W-:Y:S01]  /*26b0*/  ULEA UR6, UR6, UR4, 0x3 ;  /* 0x0000000406067291 */ /* 0x000fe2000f8e18ff */
[----:B-1----:R-:W-:-:S04]  /*26c0*/  LOP3.LUT R3, R2, UR5, RZ, 0x3c, !PT ;  /* 0x0000000502037c12 */ /* 0x002fc8000f8e3cff */
[----:B------:R-:W-:Y:S01]  /*26d0*/  SHF.L.U32 R3, R3, 0x1f, RZ ;  /* 0x0000001f03037819 */ /* 0x000fe200000006ff */
[----:B----4-:R-:W-:-:S07]  /*26e0*/  IMAD.U32 R0, RZ, RZ, UR6 ;  /* 0x00000006ff007e24 */ /* 0x010fce000f8e00ff */
.L_x_42:
[----:B-1----:R1:W2:Y:S02]  /*26f0*/  SYNCS.PHASECHK.TRANS64.TRYWAIT P0, [R0+URZ], R3 ;  /* 0x00000003000075a7 */ /* 0x0022a400080011ff */
[----:B--2---:R-:W-:Y:S05]  /*2700*/  @!P0 NANOSLEEP.SYNCS 0x989680 ;  /* 0x009896800000895d */ /* 0x004fea0003900000 */
[----:B------:R-:W2:Y:S02]  /*2710*/  @!P0 SYNCS.PHASECHK.TRANS64 P0, [R0+URZ], R3 ;  /* 0x00000003000085a7 */ /* 0x000ea400080010ff */
[----:B--2---:R-:W-:Y:S05]  /*2720*/  @P0 EXIT ;  /* 0x000000000000094d */ /* 0x004fea0003800000 */
[----:B------:R-:W-:Y:S05]  /*2730*/  BRA `(.L_x_42) ;  /* 0xfffffffc00ec7947 */ /* 0x000fea000383ffff */
.L_x_17:
[----:B------:R-:W-:-:S04]  /*2740*/  UISETP.NE.AND UP1, UPT, UR37, URZ, UPT ;  /* 0x000000ff2500728c */ /* 0x000fc8000bf25270 */
[----:B------:R-:W-:-:S09]  /*2750*/  UISETP.NE.OR UP1, UPT, UR8, 0x1, UP1 ;  /* 0x000000010800788c */ /* 0x000fd20008f25670 */
[----:B------:R-:W-:Y:S05]  /*2760*/  BRA.U UP1, `(.L_x_43) ;  /* 0x0000000501487547 */ /* 0x000fea000b800000 */
[----:B------:R-:W-:Y:S01]  /*2770*/  ISETP.NE.AND P2, PT, R2, RZ, PT ;  /* 0x000000ff0200720c */ /* 0x000fe20003f45270 */
[----:B------:R-:W-:Y:S01]  /*2780*/  IMAD.MOV.U32 R12, RZ, RZ, 0x1 ;  /* 0x00000001ff0c7424 */ /* 0x000fe200078e00ff */
[----:B------:R-:W-:Y:S02]  /*2790*/  CS2R R10, SRZ ;  /* 0x00000000000a7805 */ /* 0x000fe4000001ff00 */
[----:B------:R-:W-:Y:S01]  /*27a0*/  CS2R R8, SRZ ;  /* 0x0000000000087805 */ /* 0x000fe2000001ff00 */
[----:B------:R-:W-:Y:S01]  /*27b0*/  UMOV UR4, 0x400 ;  /* 0x0000040000047882 */ /* 0x000fe20000000000 */
[----:B------:R-:W-:Y:S01]  /*27c0*/  UMOV UR6, URZ ;  /* 0x000000ff00067c82 */ /* 0x000fe20008000000 */
[----:B------:R-:W-:-:S12]  /*27d0*/  ULEA UR37, UR37, UR4, 0x18 ;  /* 0x0000000425257291 */ /* 0x000fd8000f8ec0ff */
.L_x_47:
[----:B------:R-:W-:Y:S02]  /*27e0*/  LEA R0, R8, UR37, 0x3 ;  /* 0x0000002508007c11 */ /* 0x000fe4000f8e18ff */
[----:B------:R-:W-:-:S03]  /*27f0*/  SHF.L.U32 R5, R9, 0x1f, RZ ;  /* 0x0000001f09057819 */ /* 0x000fc600000006ff */
[----:B------:R-:W-:Y:S01]  /*2800*/  VIADD R4, R0, 0x130 ;  /* 0x0000013000047836 */ /* 0x000fe20000000000 */
[----:B------:R-:W1:Y:S02]  /*2810*/  SYNCS.PHASECHK.TRANS64.TRYWAIT P0, [R0+URZ+0x120], R5 ;  /* 0x00012005000075a7 */ /* 0x000e6400080011ff */
[----:B-1----:R-:W-:Y:S05]  /*2820*/  @!P0 BRA `(.L_x_44) ;  /* 0x0000005800c08947 */ /* 0x002fea0003800000 */
.L_x_150:
[----:B------:R-:W-:Y:S01]  /*2830*/  ULEA UR5, UR6, UR37, 0x3 ;  /* 0x0000002506057291 */ /* 0x000fe2000f8e18ff */
[----:B------:R-:W-:Y:S02]  /*2840*/  PRMT R4, RZ, 0x654, R4 ;  /* 0x00000654ff047816 */ /* 0x000fe40000000004 */
[----:B-1----:R-:W-:Y:S01]  /*2850*/  SHF.L.U32 R5, R12, 0x1f, RZ ;  /* 0x0000001f0c057819 */ /* 0x002fe200000006ff */
[----:B------:R-:W-:Y:S01]  /*2860*/  UIADD3 UR4, UPT, UPT, UR5, 0xc0, URZ ;  /* 0x000000c005047890 */ /* 0x000fe2000fffe0ff */
[----:B------:R1:W-:Y:S05]  /*2870*/  SYNCS.ARRIVE.TRANS64.RED.A1T0 RZ, [R4+URZ], RZ ;  /* 0x000000ff04ff79a7 */ /* 0x0003ea00081004ff */
[----:B------:R-:W-:Y:S01]  /*2880*/  IMAD.U32 R7, RZ, RZ, UR4 ;  /* 0x00000004ff077e24 */ /* 0x000fe2000f8e00ff */
[----:B------:R-:W2:Y:S04]  /*2890*/  SYNCS.PHASECHK.TRANS64.TRYWAIT P0, [UR5+0xd0], R5 ;  /* 0x0000d005ff0075a7 */ /* 0x000ea80008001105 */
[----:B------:R-:W-:Y:S01]  /*28a0*/  PRMT R6, R2, 0x654, R7 ;  /* 0x0000065402067816 */ /* 0x000fe20000000007 */
[----:B-1----:R-:W-:Y:S01]  /*28b0*/  @!P2 IMAD.MOV.U32 R4, RZ, RZ, 0x10 ;  /* 0x00000010ff04a424 */ /* 0x002fe200078e00ff */
[----:B--2---:R-:W-:Y:S06]  /*28c0*/  @!P0 BRA `(.L_x_45) ;  /* 0x0000005800ac8947 */ /* 0x004fec0003800000 */
.L_x_152:
[----:B------:R-:W-:Y:S01]  /*28d0*/  ULEA UR4, UR6, UR37, 0x4 ;  /* 0x0000002506047291 */ /* 0x000fe2000f8e20ff */
[----:B------:R-:W-:Y:S01]  /*28e0*/  SEL R3, R6, R3, !P2 ;  /* 0x0000000306037207 */ /* 0x000fe20005000000 */
[----:B------:R-:W-:Y:S01]  /*28f0*/  UIADD3 UR5, UPT, UPT, UR5, 0xc0, URZ ;  /* 0x000000c005057890 */ /* 0x000fe2000fffe0ff */
[----:B-1----:R-:W-:Y:S01]  /*2900*/  LEA R0, R11, UR37, 0x3 ;  /* 0x000000250b007c11 */ /* 0x002fe2000f8e18ff */
[----:B------:R-:W-:Y:S01]  /*2910*/  UIADD3 UR4, UPT, UPT, UR4, 0x150, URZ ;  /* 0x0000015004047890 */ /* 0x000fe2000fffe0ff */
[----:B------:R-:W-:Y:S01]  /*2920*/  SHF.L.U32 R5, R10, 0x1f, RZ ;  /* 0x0000001f0a057819 */ /* 0x000fe200000006ff */
[----:B------:R1:W-:Y:S01]  /*2930*/  @!P2 SYNCS.ARRIVE.TRANS64.RED RZ, [R3+URZ], R4 ;  /* 0x0000000403ffa9a7 */ /* 0x0003e200080004ff */
[----:B------:R-:W-:Y:S01]  /*2940*/  UIADD3 UR6, UPT, UPT, UR6, 0x1, URZ ;  /* 0x0000000106067890 */ /* 0x000fe2000fffe0ff */
[----:B------:R-:W-:-:S03]  /*2950*/  VIADD R8, R8, 0x1 ;  /* 0x0000000108087836 */ /* 0x000fc60000000000 */
[----:B------:R-:W-:Y:S02]  /*2960*/  UISETP.NE.AND UP0, UPT, UR6, 0x2, UPT ;  /* 0x000000020600788c */ /* 0x000fe4000bf05270 */
[----:B------:R-:W-:Y:S06]  /*2970*/  UGETNEXTWORKID.BROADCAST [UR4], [UR5] ;  /* 0x00000000040073ca */ /* 0x000fec0008000100 */
[----:B------:R-:W-:Y:S01]  /*2980*/  USEL UR4, URZ, 0x1, UP0 ;  /* 0x00000001ff047887 */ /* 0x000fe20008000000 */
[----:B------:R-:W-:Y:S01]  /*2990*/  ISETP.NE.AND P0, PT, R8, 0x2, PT ;  /* 0x000000020800780c */ /* 0x000fe20003f05270 */
[----:B------:R-:W-:Y:S01]  /*29a0*/  USEL UR6, UR6, URZ, UP0 ;  /* 0x000000ff06067287 */ /* 0x000fe20008000000 */
[----:B------:R-:W2:Y:S03]  /*29b0*/  SYNCS.PHASECHK.TRANS64.TRYWAIT P1, [R0+URZ+0xc0], R5 ;  /* 0x0000c005000075a7 */ /* 0x000ea600080211ff */
[----:B------:R-:W-:Y:S01]  /*29c0*/  LOP3.LUT R12, R12, UR4, RZ, 0x3c, !PT ;  /* 0x000000040c0c7c12 */ /* 0x000fe2000f8e3cff */
[----:B-12---:R-:W-:Y:S07]  /*29d0*/  @!P1 BRA `(.L_x_46) ;  /* 0x0000005800809947 */ /* 0x006fee0003800000 */
.L_x_153:
[C---:B------:R-:W-:Y:S01]  /*29e0*/  LEA R4, R11.reuse, UR37, 0x4 ;  /* 0x000000250b047c11 */ /* 0x040fe2000f8e20ff */
[----:B-1----:R-:W-:Y:S01]  /*29f0*/  VIADD R0, R0, 0xd0 ;  /* 0x000000d000007836 */ /* 0x002fe20000000000 */
[----:B------:R-:W-:Y:S01]  /*2a00*/  SEL R8, R8, RZ, P0 ;  /* 0x000000ff08087207 */ /* 0x000fe20000000000 */
[----:B------:R-:W-:-:S03]  /*2a10*/  VIADD R11, R11, 0x1 ;  /* 0x000000010b0b7836 */ /* 0x000fc60000000000 */
[----:B------:R-:W1:Y:S01]  /*2a20*/  LDS.128 R4, [R4+0x150] ;  /* 0x0001500004047984 */ /* 0x000e620000000c00 */
[----:B------:R-:W-:Y:S02]  /*2a30*/  PRMT R0, RZ, 0x654, R0 ;  /* 0x00000654ff007816 */ /* 0x000fe40000000000 */
[C---:B------:R-:W-:Y:S01]  /*2a40*/  ISETP.NE.AND P1, PT, R11.reuse, 0x2, PT ;  /* 0x000000020b00780c */ /* 0x040fe20003f25270 */
[----:B------:R-:W-:Y:S01]  /*2a50*/  @!PT LDS RZ, [RZ] ;  /* 0x00000000fffff984 */ /* 0x000fe20000000800 */
[----:B------:R-:W-:Y:S01]  /*2a60*/  @!PT LDS RZ, [RZ] ;  /* 0x00000000fffff984 */ /* 0x000fe20000000800 */
[----:B------:R-:W-:Y:S01]  /*2a70*/  @!PT LDS RZ, [RZ] ;  /* 0x00000000fffff984 */ /* 0x000fe20000000800 */
[----:B------:R-:W-:Y:S01]  /*2a80*/  @!PT LDS RZ, [RZ] ;  /* 0x00000000fffff984 */ /* 0x000fe20000000800 */
[----:B------:R2:W-:Y:S06]  /*2a90*/  MEMBAR.ALL.CTA ;  /* 0x0000000000007992 */ /* 0x0005ec0000008000 */
[----:B--2---:R-:W2:Y:S01]  /*2aa0*/  FENCE.VIEW.ASYNC.S ;  /* 0x00000000000073c6 */ /* 0x004ea20000000000 */
[----:B------:R-:W-:Y:S01]  /*2ab0*/  SEL R11, R11, RZ, P1 ;  /* 0x000000ff0b0b7207 */ /* 0x000fe20000800000 */
[----:B--2---:R2:W-:Y:S01]  /*2ac0*/  SYNCS.ARRIVE.TRANS64.RED.A1T0 RZ, [R0+URZ], RZ ;  /* 0x000000ff00ff79a7 */ /* 0x0045e200081004ff */
[----:B-1----:R-:W-:-:S02]  /*2ad0*/  LOP3.LUT P3, RZ, R6, 0x1, RZ, 0xc0, !PT ;  /* 0x0000000106ff7812 */ /* 0x002fc4000786c0ff */
[----:B------:R-:W-:-:S04]  /*2ae0*/  SEL R5, RZ, 0x1, P1 ;  /* 0x00000001ff057807 */ /* 0x000fc80000800000 */
[----:B------:R-:W-:Y:S02]  /*2af0*/  LOP3.LUT R10, R10, R5, RZ, 0x3c, !PT ;  /* 0x000000050a0a7212 */ /* 0x000fe400078e3cff */
[----:B--2---:R-:W-:-:S04]  /*2b00*/  SEL R0, RZ, 0x1, P0 ;  /* 0x00000001ff007807 */ /* 0x004fc80000000000 */
[----:B------:R-:W-:Y:S01]  /*2b10*/  LOP3.LUT R9, R9, R0, RZ, 0x3c, !PT ;  /* 0x0000000009097212 */ /* 0x000fe200078e3cff */
[----:B------:R-:W-:Y:S06]  /*2b20*/  @P3 BRA `(.L_x_47) ;  /* 0xfffffffc002c3947 */ /* 0x000fec000383ffff */
[----:B------:R-:W-:Y:S01]  /*2b30*/  ULEA UR5, UR6, UR37, 0x3 ;  /* 0x0000002506057291 */ /* 0x000fe2000f8e18ff */
[----:B------:R-:W-:-:S08]  /*2b40*/  SHF.L.U32 R3, R12, 0x1f, RZ ;  /* 0x0000001f0c037819 */ /* 0x000fd000000006ff */
[----:B------:R-:W1:Y:S02]  /*2b50*/  SYNCS.PHASECHK.TRANS64 P0, [UR5+0xd0], R3 ;  /* 0x0000d003ff0075a7 */ /* 0x000e640008001005 */
[----:B-1----:R-:W-:Y:S05]  /*2b60*/  @P0 BRA `(.L_x_48) ;  /* 0x0000000000080947 */ /* 0x002fea0003800000 */
[----:B------:R-:W1:Y:S02]  /*2b70*/  SYNCS.PHASECHK.TRANS64.TRYWAIT P0, [UR5+0xd0], R3 ;  /* 0x0000d003ff0075a7 */ /* 0x000e640008001105 */
[----:B-1----:R-:W-:Y:S05]  /*2b80*/  @!P0 BRA `(.L_x_49) ;  /* 0x0000005800288947 */ /* 0x002fea0003800000 */
.L_x_48:
[----:B------:R-:W-:-:S04]  /*2b90*/  UIADD3 UR4, UPT, UPT, UR6, 0x1, URZ ;  /* 0x0000000106047890 */ /* 0x000fc8000fffe0ff */
[----:B------:R-:W-:-:S04]  /*2ba0*/  UISETP.NE.AND UP0, UPT, UR4, 0x2, UPT ;  /* 0x000000020400788c */ /* 0x000fc8000bf05270 */
[----:B------:R-:W-:Y:S02]  /*2bb0*/  USEL UR7, URZ, 0x1, UP0 ;  /* 0x00000001ff077887 */ /* 0x000fe40008000000 */
[----:B------:R-:W-:-:S04]  /*2bc0*/  USEL UR4, UR4, URZ, UP0 ;  /* 0x000000ff04047287 */ /* 0x000fc80008000000 */
[----:B------:R-:W-:Y:S01]  /*2bd0*/  ULEA UR4, UR4, UR37, 0x3 ;  /* 0x0000002504047291 */ /* 0x000fe2000f8e18ff */
[----:B-1----:R-:W-:-:S04]  /*2be0*/  LOP3.LUT R3, R12, UR7, RZ, 0x3c, !PT ;  /* 0x000000070c037c12 */ /* 0x002fc8000f8e3cff */
[----:B------:R-:W-:-:S04]  /*2bf0*/  SHF.L.U32 R0, R3, 0x1f, RZ ;  /* 0x0000001f03007819 */ /* 0x000fc800000006ff */
[----:B------:R-:W1:Y:S02]  /*2c00*/  SYNCS.PHASECHK.TRANS64 P0, [UR4+0xd0], R0 ;  /* 0x0000d000ff0075a7 */ /* 0x000e640008001004 */
[----:B-1----:R-:W-:Y:S05]  /*2c10*/  @P0 EXIT ;  /* 0x000000000000094d */ /* 0x002fea0003800000 */
[----:B------:R-:W-:Y:S02]  /*2c20*/  SHF.L.U32 R3, R3, 0x1f, RZ ;  /* 0x0000001f03037819 */ /* 0x000fe400000006ff */
[----:B------:R-:W-:-:S07]  /*2c30*/  MOV R0, UR4 ;  /* 0x0000000400007c02 */ /* 0x000fce0008000f00 */
.L_x_50:
[----:B-1----:R1:W2:Y:S02]  /*2c40*/  SYNCS.PHASECHK.TRANS64.TRYWAIT P0, [R0+URZ+0xd0], R3 ;  /* 0x0000d003000075a7 */ /* 0x0022a400080011ff */
[----:B--2---:R-:W-:Y:S05]  /*2c50*/  @!P0 NANOSLEEP.SYNCS 0x989680 ;  /* 0x009896800000895d */ /* 0x004fea0003900000 */
[----:B------:R-:W2:Y:S02]  /*2c60*/  @!P0 SYNCS.PHASECHK.TRANS64 P0, [R0+URZ+0xd0], R3 ;  /* 0x0000d003000085a7 */ /* 0x000ea400080010ff */
[----:B--2---:R-:W-:Y:S05]  /*2c70*/  @P0 EXIT ;  /* 0x000000000000094d */ /* 0x004fea0003800000 */
[----:B------:R-:W-:Y:S05]  /*2c80*/  BRA `(.L_x_50) ;  /* 0xfffffffc00ec7947 */ /* 0x000fea000383ffff */
.L_x_43:
[----:B------:R-:W-:-:S09]  /*2c90*/  UISETP.NE.AND UP1, UPT, UR8, URZ, UPT ;  /* 0x000000ff0800728c */ /* 0x000fd2000bf25270 */
[----:B------:R-:W-:Y:S05]  /*2ca0*/  BRA.U UP1, `(.L_x_51) ;  /* 0x0000000d01947547 */ /* 0x000fea000b800000 */
[----:B------:R-:W-:Y:S01]  /*2cb0*/  UMOV UR4, 0x40 ;  /* 0x0000004000047882 */ /* 0x000fe20000000000 */
[----:B------:R-:W-:Y:S01]  /*2cc0*/  NOP ;  /* 0x0000000000007918 */ /* 0x000fe20000000000 */
[----:B------:R-:W-:Y:S01]  /*2cd0*/  ULEA UR4, UR37, UR4, 0x18 ;  /* 0x0000000425047291 */ /* 0x000fe2000f8ec0ff */
[----:B------:R-:W-:Y:S02]  /*2ce0*/  UMOV UR5, 0x400 ;  /* 0x0000040000057882 */ /* 0x000fe40000000000 */
[----:B------:R-:W-:-:S06]  /*2cf0*/  ULEA UR37, UR37, UR5, 0x18 ;  /* 0x0000000525257291 */ /* 0x000fcc000f8ec0ff */
[----:B------:R-:W1:Y:S02]  /*2d00*/  LDS.U8 R0, [UR4+0x1c] ;  /* 0x00001c04ff007984 */ /* 0x000e640008000000 */
[----:B-1----:R-:W-:-:S13]  /*2d10*/  ISETP.NE.AND P0, PT, R0, RZ, PT ;  /* 0x000000ff0000720c */ /* 0x002fda0003f05270 */
[----:B------:R-:W-:Y:S05]  /*2d20*/  @P0 BRA `(.L_x_52) ;  /* 0x0000000000580947 */ /* 0x000fea0003800000 */
[----:B------:R-:W-:-:S13]  /*2d30*/  ELECT P0, URZ, PT ;  /* 0x0000000000ff782f */ /* 0x000fda0003800000 */
[----:B------:R-:W-:Y:S05]  /*2d40*/  @!P0 BRA `(.L_x_53) ;  /* 0x0000000000608947 */ /* 0x000fea0003800000 */
[----:B------:R-:W-:Y:S01]  /*2d50*/  UMOV UR5, 0x10 ;  /* 0x0000001000057882 */ /* 0x000fe20000000000 */
[----:B------:R-:W-:Y:S01]  /*2d60*/  HFMA2 R0, -RZ, RZ, 0, 5.9604644775390625e-08 ;  /* 0x00000001ff007431 */ /* 0x000fe200000001ff */
[----:B------:R-:W-:-:S03]  /*2d70*/  MOV R2, 0xffff ;  /* 0x0000ffff00027802 */ /* 0x000fc60000000f00 */
[----:B------:R-:W-:Y:S04]  /*2d80*/  DEPBAR.LE SB1, 0x36 ;  /* 0x00009d800000791a */ /* 0x000fe80000000000 */
[----:B------:R-:W1:Y:S02]  /*2d90*/  UTCATOMSWS.FIND_AND_SET.ALIGN UP0, UR5, UR5 ;  /* 0x00000005000575e3 */ /* 0x000e640008000800 */
[----:B-1----:R-:W-:Y:S01]  /*2da0*/  MOV R3, UR5 ;  /* 0x0000000500037c02 */ /* 0x002fe20008000f00 */
[----:B------:R-:W-:Y:S06]  /*2db0*/  BRA.U UP0, `(.L_x_54) ;  /* 0x0000000100187547 */ /* 0x000fec000b800000 */
.L_x_55:
[----:B------:R-:W-:Y:S05]  /*2dc0*/  NANOSLEEP 0x64 ;  /* 0x000000640000795d */ /* 0x000fea0003800000 */
[----:B------:R-:W-:-:S05]  /*2dd0*/  UMOV UR5, 0x10 ;  /* 0x0000001000057882 */ /* 0x000fca0000000000 */
[----:B------:R-:W-:Y:S04]  /*2de0*/  DEPBAR.LE SB1, 0x36 ;  /* 0x00009d800000791a */ /* 0x000fe80000000000 */
[----:B------:R-:W1:Y:S02]  /*2df0*/  UTCATOMSWS.FIND_AND_SET.ALIGN UP0, UR5, UR5 ;  /* 0x00000005000575e3 */ /* 0x000e640008000800 */
[----:B-1----:R-:W-:Y:S01]  /*2e00*/  MOV R3, UR5 ;  /* 0x0000000500037c02 */ /* 0x002fe20008000f00 */
[----:B------:R-:W-:Y:S05]  /*2e10*/  BRA.U !UP0, `(.L_x_55) ;  /* 0xfffffffd08e87547 */ /* 0x000fea000b83ffff */
.L_x_54:
[-C--:B------:R-:W-:Y:S02]  /*2e20*/  SHF.L.U32 R2, R2, R3.reuse, RZ ;  /* 0x0000000302027219 */ /* 0x080fe400000006ff */
[----:B------:R-:W-:Y:S01]  /*2e30*/  SHF.L.U32 R0, R0, R3, RZ ;  /* 0x0000000300007219 */ /* 0x000fe200000006ff */
[----:B------:R-:W-:Y:S02]  /*2e40*/  IMAD.SHL.U32 R3, R3, 0x20, RZ ;  /* 0x0000002003037824 */ /* 0x000fe400078e00ff */
[----:B------:R1:W-:Y:S04]  /*2e50*/  ATOMS.OR RZ, [UR4+0x14], R2 ;  /* 0x00001402ffff798c */ /* 0x0003e8000b000004 */
[----:B------:R1:W-:Y:S04]  /*2e60*/  ATOMS.OR RZ, [UR4+0x18], R0 ;  /* 0x00001800ffff798c */ /* 0x0003e8000b000004 */
[----:B------:R1:W-:Y:S01]  /*2e70*/  STS [UR37+0x170], R3 ;  /* 0x00017003ff007988 */ /* 0x0003e20008000825 */
[----:B------:R-:W-:Y:S05]  /*2e80*/  BRA `(.L_x_53) ;  /* 0x0000000000107947 */ /* 0x000fea0003800000 */
.L_x_52:
[----:B------:R-:W-:Y:S02]  /*2e90*/  MOV R0, 0xffffffff ;  /* 0xffffffff00007802 */ /* 0x000fe40000000f00 */
[----:B------:R-:W-:-:S03]  /*2ea0*/  MOV R2, 0x2ed0 ;  /* 0x00002ed000027802 */ /* 0x000fc60000000f00 */
[----:B------:R1:W-:Y:S04]  /*2eb0*/  STS [UR37+0x170], R0 ;  /* 0x00017000ff007988 */ /* 0x0003e80008000825 */
[----:B-1-3-5:R-:W-:Y:S05]  /*2ec0*/  CALL.REL.NOINC `($__internal_1_$__cuda_sm10x_tcgen05_guardrail_trap_phase_invalid_during_alloc) ;  /* 0x0000005c00707944 */ /* 0x02afea0003c00000 */
.L_x_53:
[----:B------:R-:W-:Y:S05]  /*2ed0*/  WARPSYNC.ALL ;  /* 0x0000000000007948 */ /* 0x000fea0003800000 */
[----:B------:R-:W2:Y:S01]  /*2ee0*/  S2UR UR6, SR_CgaCtaId ;  /* 0x00000000000679c3 */ /* 0x000ea20000008800 */
[----:B------:R-:W-:Y:S01]  /*2ef0*/  UMOV UR4, 0x400 ;  /* 0x0000040000047882 */ /* 0x000fe20000000000 */
[----:B------:R-:W-:-:S06]  /*2f00*/  NOP ;  /* 0x0000000000007918 */ /* 0x000fcc0000000000 */
[----:B------:R-:W-:Y:S06]  /*2f10*/  BAR.ARV 0x6, 0xa0 ;  /* 0x0182800000007b1d */ /* 0x000fec0000002000 */
[----:B------:R-:W4:Y:S01]  /*2f20*/  LDCU UR7, c[0x0][0x38c] ;  /* 0x00007180ff0777ac */ /* 0x000f220008000800 */
[----:B------:R-:W-:Y:S01]  /*2f30*/  IMAD.MOV.U32 R11, RZ, RZ, 0x1 ;  /* 0x00000001ff0b7424 */ /* 0x000fe200078e00ff */
[----:B------:R-:W-:Y:S01]  /*2f40*/  CS2R R8, SRZ ;  /* 0x0000000000087805 */ /* 0x000fe2000001ff00 */
[----:B------:R-:W-:Y:S01]  /*2f50*/  IMAD.MOV.U32 R10, RZ, RZ, RZ ;  /* 0x000000ffff0a7224 */ /* 0x000fe200078e00ff */
[----:B------:R-:W-:Y:S01]  /*2f60*/  UMOV UR18, URZ ;  /* 0x000000ff00127c82 */ /* 0x000fe20008000000 */
[----:B------:R-:W-:Y:S01]  /*2f70*/  UMOV UR17, URZ ;  /* 0x000000ff00117c82 */ /* 0x000fe20008000000 */
[----:B------:R-:W-:Y:S01]  /*2f80*/  UMOV UR22, 0x0 ;  /* 0x0000000000167882 */ /* 0x000fe20000000000 */
[----:B------:R-:W-:Y:S01]  /*2f90*/  UMOV UR23, 0x4200010 ;  /* 0x0420001000177882 */ /* 0x000fe20000000000 */
[----:B------:R-:W-:Y:S01]  /*2fa0*/  UMOV UR20, 0x0 ;  /* 0x0000000000147882 */ /* 0x000fe20000000000 */
[----:B------:R-:W-:Y:S01]  /*2fb0*/  UMOV UR21, 0x4200010 ;  /* 0x0420001000157882 */ /* 0x000fe20000000000 */
[----:B--2---:R-:W-:Y:S01]  /*2fc0*/  ULEA UR6, UR6, UR4, 0x18 ;  /* 0x0000000406067291 */ /* 0x004fe2000f8ec0ff */
[----:B------:R-:W2:Y:S03]  /*2fd0*/  LDCU UR4, c[0x0][0x38c] ;  /* 0x00007180ff0477ac */ /* 0x000ea60008000800 */
[----:B------:R-:W-:-:S02]  /*2fe0*/  UIADD3 UR11, UPT, UPT, UR6, 0x4400, URZ ;  /* 0x00004400060b7890 */ /* 0x000fc4000fffe0ff */
[----:B----4-:R-:W-:-:S03]  /*2ff0*/  UIADD3 UR7, UPT, UPT, UR7, 0x1f, URZ ;  /* 0x0000001f07077890 */ /* 0x010fc6000fffe0ff */
[----:B-1----:R-:W1:Y:S01]  /*3000*/  LDS R0, [UR6+0x170] ;  /* 0x00017006ff007984 */ /* 0x002e620008000800 */
[----:B------:R-:W-:Y:S02]  /*3010*/  UIADD3 UR12, UPT, UPT, UR6, 0xb400, URZ ;  /* 0x0000b400060c7890 */ /* 0x000fe4000fffe0ff */
[----:B------:R-:W-:Y:S02]  /*3020*/  USHF.R.S32.HI UR5, URZ, 0x1f, UR7 ;  /* 0x0000001fff057899 */ /* 0x000fe40008011407 */
[----:B------:R-:W-:Y:S02]  /*3030*/  USHF.R.U32.HI UR11, URZ, 0x4, UR11 ;  /* 0x00000004ff0b7899 */ /* 0x000fe4000801160b */
[----:B------:R-:W-:Y:S02]  /*3040*/  ULEA.HI UR5, UR5, UR7, URZ, 0x5 ;  /* 0x0000000705057291 */ /* 0x000fe4000f8f28ff */
[----:B------:R-:W-:Y:S02]  /*3050*/  USHF.R.U32.HI UR12, URZ, 0x4, UR12 ;  /* 0x00000004ff0c7899 */ /* 0x000fe4000801160c */
[----:B------:R-:W-:-:S02]  /*3060*/  USHF.R.S32.HI UR5, URZ, 0x5, UR5 ;  /* 0x00000005ff057899 */ /* 0x000fc40008011405 */
[----:B------:R-:W-:Y:S02]  /*3070*/  ULOP3.LUT UR11, UR11, 0x3fff, URZ, 0xc0, !UPT ;  /* 0x00003fff0b0b7892 */ /* 0x000fe4000f8ec0ff */
[----:B------:R-:W-:Y:S02]  /*3080*/  UISETP.LT.AND UP0, UPT, UR5, 0x1, UPT ;  /* 0x000000010500788c */ /* 0x000fe4000bf01270 */
[----:B------:R-:W-:Y:S02]  /*3090*/  ULOP3.LUT UR12, UR12, 0x3fff, URZ, 0xc0, !UPT ;  /* 0x00003fff0c0c7892 */ /* 0x000fe4000f8ec0ff */
[----:B------:R-:W-:Y:S02]  /*30a0*/  USEL UR10, UR5, 0x1, !UP0 ;  /* 0x00000001050a7887 */ /* 0x000fe4000c000000 */
[----:B------:R-:W-:Y:S02]  /*30b0*/  ULOP3.LUT UR11, UR11, 0x10000, URZ, 0xfc, !UPT ;  /* 0x000100000b0b7892 */ /* 0x000fe4000f8efcff */
[----:B------:R-:W-:-:S02]  /*30c0*/  ULOP3.LUT UR12, UR12, 0x10000, URZ, 0xfc, !UPT ;  /* 0x000100000c0c7892 */ /* 0x000fc4000f8efcff */
[----:B------:R-:W-:Y:S02]  /*30d0*/  UIADD3 UR10, UPT, UPT, -UR10, URZ, URZ ;  /* 0x000000ff0a0a7290 */ /* 0x000fe4000fffe1ff */
[----:B--2---:R-:W-:Y:S01]  /*30e0*/  UISETP.GE.AND UP3, UPT, UR4, 0x1, UPT ;  /* 0x000000010400788c */ /* 0x004fe2000bf66270 */
[----:B-1----:R-:W-:-:S15]  /*30f0*/  R2UR UR19, R0 ;  /* 0x00000000001372ca */ /* 0x002fde00000e0000 */
.L_x_62:
[----:B------:R-:W-:Y:S02]  /*3100*/  LEA R0, R10, UR6, 0x3 ;  /* 0x000000060a007c11 */ /* 0x000fe4000f8e18ff */
[----:B------:R-:W-:Y:S02]  /*3110*/  SHF.L.U32 R5, R9, 0x1f, RZ ;  /* 0x0000001f09057819 */ /* 0x000fe400000006ff */
[----:B------:R-:W-:Y:S01]  /*3120*/  PLOP3.LUT P0, PT, PT, PT, UP3, 0x80, 0x8 ;  /* 0x000000000008781c */ /* 0x000fe20003f0f038 */
[----:B------:R-:W-:Y:S01]  /*3130*/  VIADD R3, R0, 0xd0 ;  /* 0x000000d000037836 */ /* 0x000fe20000000000 */
[----:B-1----:R-:W1:Y:S02]  /*3140*/  SYNCS.PHASECHK.TRANS64.TRYWAIT P1, [R0+URZ+0xc0], R5 ;  /* 0x0000c005000075a7 */ /* 0x002e6400080211ff */
[----:B-1--4-:R-:W-:Y:S09]  /*3150*/  @!P1 BRA `(.L_x_56) ;  /* 0x0000005000cc9947 */ /* 0x012ff20003800000 */
.L_x_155:
[----:B------:R-:W-:Y:S01]  /*3160*/  LEA R4, R10, UR6, 0x4 ;  /* 0x000000060a047c11 */ /* 0x000fe2000f8e20ff */
[----:B------:R-:W-:Y:S01]  /*3170*/  @UP3 ULEA UR4, UR17, UR6, 0x3 ;  /* 0x0000000611043291 */ /* 0x000fe2000f8e18ff */
[----:B------:R-:W-:Y:S01]  /*3180*/  PLOP3.LUT P2, PT, PT, PT, PT, 0x80, 0x8 ;  /* 0x000000000008781c */ /* 0x000fe20003f4f070 */
[----:B------:R-:W-:Y:S01]  /*3190*/  ULEA UR8, UR18, UR6, 0x3 ;  /* 0x0000000612087291 */ /* 0x000fe2000f8e18ff */
[----:B------:R-:W-:Y:S02]  /*31a0*/  PRMT R3, RZ, 0x654, R3 ;  /* 0x00000654ff037816 */ /* 0x000fe40000000003 */
[----:B-1----:R-:W1:Y:S01]  /*31b0*/  LDS.128 R4, [R4+0x150] ;  /* 0x0001500004047984 */ /* 0x002e620000000c00 */
[----:B------:R-:W-:Y:S02]  /*31c0*/  @P0 SHF.L.U32 R2, R8, 0x1f, RZ ;  /* 0x0000001f08020819 */ /* 0x000fe400000006ff */
[----:B------:R-:W-:Y:S01]  /*31d0*/  SHF.L.U32 R0, R11, 0x1f, RZ ;  /* 0x0000001f0b007819 */ /* 0x000fe200000006ff */
[----:B------:R-:W-:Y:S01]  /*31e0*/  @!PT LDS RZ, [RZ] ;  /* 0x00000000fffff984 */ /* 0x000fe20000000800 */
[----:B------:R-:W-:Y:S01]  /*31f0*/  @!PT LDS RZ, [RZ] ;  /* 0x00000000fffff984 */ /* 0x000fe20000000800 */
[----:B------:R-:W-:Y:S01]  /*3200*/  @!PT LDS RZ, [RZ] ;  /* 0x00000000fffff984 */ /* 0x000fe20000000800 */
[----:B------:R-:W-:Y:S01]  /*3210*/  @!PT LDS RZ, [RZ] ;  /* 0x00000000fffff984 */ /* 0x000fe20000000800 */
[----:B------:R2:W-:Y:S06]  /*3220*/  MEMBAR.ALL.CTA ;  /* 0x0000000000007992 */ /* 0x0005ec0000008000 */
[----:B--2---:R-:W2:Y:S02]  /*3230*/  FENCE.VIEW.ASYNC.S ;  /* 0x00000000000073c6 */ /* 0x004ea40000000000 */
[----:B--2---:R2:W-:Y:S01]  /*3240*/  SYNCS.ARRIVE.TRANS64.RED.A1T0 RZ, [R3+URZ], RZ ;  /* 0x000000ff03ff79a7 */ /* 0x0045e200081004ff */
[----:B------:R2:W4:Y:S01]  /*3250*/  @P0 SYNCS.PHASECHK.TRANS64.TRYWAIT P2, [UR4], R2 ;  /* 0x00000002ff0005a7 */ /* 0x0005220008041104 */
[----:B------:R-:W-:Y:S01]  /*3260*/  ULEA.HI UR4, UR18, UR18, URZ, 0x1 ;  /* 0x0000001212047291 */ /* 0x000fe2000f8f08ff */
[----:B-1----:R-:W-:-:S03]  /*3270*/  LOP3.LUT P1, RZ, R6, 0x1, RZ, 0xc0, !PT ;  /* 0x0000000106ff7812 */ /* 0x002fc6000782c0ff */
[----:B------:R-:W-:Y:S02]  /*3280*/  USHF.L.U32 UR9, UR4, 0x6, URZ ;  /* 0x0000000604097899 */ /* 0x000fe400080006ff */
[----:B------:R-:W-:Y:S02]  /*3290*/  ULOP3.LUT UR4, UR4, 0xffe, URZ, 0xc0, !UPT ;  /* 0x00000ffe04047892 */ /* 0x000fe4000f8ec0ff */
[----:B------:R-:W-:Y:S02]  /*32a0*/  ULOP3.LUT UR9, UR9, 0xffffff80, URZ, 0xc0, !UPT ;  /* 0xffffff8009097892 */ /* 0x000fe4000f8ec0ff */
[----:B------:R-:W-:Y:S02]  /*32b0*/  UIADD3 UR4, UPT, UPT, -UR4, UR18, URZ ;  /* 0x0000001204047290 */ /* 0x000fe4000fffe1ff */
[----:B------:R-:W-:Y:S01]  /*32c0*/  UIADD3 UR9, UPT, UPT, UR19, UR9, URZ ;  /* 0x0000000913097290 */ /* 0x000fe2000fffe0ff */
[----:B------:R-:W1:Y:S03]  /*32d0*/  SYNCS.PHASECHK.TRANS64.TRYWAIT P0, [UR8+0x100], R0 ;  /* 0x00010000ff0075a7 */ /* 0x000e660008001108 */
[----:B------:R-:W-:Y:S01]  /*32e0*/  ULEA UR9, UR4, UR9, 0x14 ;  /* 0x0000000904097291 */ /* 0x000fe2000f8ea0ff */
[----:B-12-4-:R-:W-:Y:S11]  /*32f0*/  @!P0 BRA `(.L_x_57) ;  /* 0x0000005000788947 */ /* 0x016ff60003800000 */
.L_x_157:
[----:B------:R-:W-:Y:S01]  /*3300*/  IADD3 R10, PT, PT, R10, 0x1, RZ ;  /* 0x000000010a0a7810 */ /* 0x000fe20007ffe0ff */
[----:B------:R-:W-:Y:S06]  /*3310*/  BRA.U !UP3, `(.L_x_58) ;  /* 0x000000010b987547 */ /* 0x000fec000b800000 */
[----:B------:R-:W-:Y:S01]  /*3320*/  UPLOP3.LUT UP4, UPT, UPT, UPT, UPT, 0x40, 0x4 ;  /* 0x000000000004789c */ /* 0x000fe20003f8e870 */
[----:B------:R-:W-:Y:S01]  /*3330*/  UMOV UR16, UR10 ;  /* 0x0000000a00107c82 */ /* 0x000fe20008000000 */
[----:B------:R-:W-:Y:S01]  /*3340*/  UMOV UR15, UR5 ;  /* 0x00000005000f7c82 */ /* 0x000fe20008000000 */
[----:B------:R-:W-:-:S08]  /*3350*/  UMOV UR14, UR17 ;  /* 0x00000011000e7c82 */ /* 0x000fd00008000000 */
.L_x_61:
[----:B------:R-:W-:Y:S02]  /*3360*/  UIADD3 UR16, UPT, UPT, UR16, 0x1, URZ ;  /* 0x0000000110107890 */ /* 0x000fe4000fffe0ff */
[----:B--2---:R-:W-:Y:S02]  /*3370*/  ULEA UR7, UR14, UR6, 0x3 ;  /* 0x000000060e077291 */ /* 0x004fe4000f8e18ff */
[----:B------:R-:W-:Y:S01]  /*3380*/  UISETP.NE.AND UP0, UPT, UR16, URZ, UPT ;  /* 0x000000ff1000728c */ /* 0x000fe2000bf05270 */
[----:B----4-:R-:W-:Y:S10]  /*3390*/  @P2 BRA `(.L_x_59) ;  /* 0x00000000000c2947 */ /* 0x010ff40003800000 */
[----:B-1----:R-:W-:Y:S04]  /*33a0*/  SHF.L.U32 R3, R8, 0x1f, RZ ;  /* 0x0000001f08037819 */ /* 0x002fe800000006ff */
[----:B------:R-:W1:Y:S02]  /*33b0*/  SYNCS.PHASECHK.TRANS64.TRYWAIT P0, [UR7], R3 ;  /* 0x00000003ff0075a7 */ /* 0x000e640008001107 */
[----:B-1----:R-:W-:Y:S05]  /*33c0*/  @!P0 BRA `(.L_x_60) ;  /* 0x00000050005c8947 */ /* 0x002fea0003800000 */
.L_x_59:
[----:B------:R-:W-:Y:S01]  /*33d0*/  UISETP.NE.AND UP1, UPT, UR15, 0x1, UPT ;  /* 0x000000010f00788c */ /* 0x000fe2000bf25270 */
[----:B------:R-:W-:Y:S01]  /*33e0*/  PLOP3.LUT P2, PT, PT, PT, PT, 0x80, 0x8 ;  /* 0x000000000008781c */ /* 0x000fe20003f4f070 */
[----:B------:R-:W-:Y:S02]  /*33f0*/  UIADD3 UR17, UPT, UPT, UR14, 0x1, URZ ;  /* 0x000000010e117890 */ /* 0x000fe4000fffe0ff */
[----:B------:R-:W-:Y:S02]  /*3400*/  ULEA UR24, UR14, UR12, 0x9 ;  /* 0x0000000c0e187291 */ /* 0x000fe4000f8e48ff */
[----:B------:R-:W-:Y:S01]  /*3410*/  UISETP.NE.AND UP2, UPT, UR17, 0x7, UPT ;  /* 0x000000071100788c */ /* 0x000fe2000bf45270 */
[----:B------:R-:W-:Y:S01]  /*3420*/  PLOP3.LUT P0, PT, PT, PT, UP1, 0x80, 0x8 ;  /* 0x000000000008781c */ /* 0x000fe20003f0f018 */
[----:B------:R-:W-:Y:S02]  /*3430*/  ULEA UR26, UR14, UR11, 0x8 ;  /* 0x0000000b0e1a7291 */ /* 0x000fe4000f8e40ff */
[----:B------:R-:W-:Y:S02]  /*3440*/  USEL UR13, URZ, 0x1, UP2 ;  /* 0x00000001ff0d7887 */ /* 0x000fe40009000000 */
[----:B------:R-:W-:Y:S02]  /*3450*/  USEL UR17, UR17, URZ, UP2 ;  /* 0x000000ff11117287 */ /* 0x000fe40009000000 */
[----:B------:R-:W-:Y:S02]  /*3460*/  UIADD3 UR30, UPT, UPT, UR24, 0x2, URZ ;  /* 0x00000002181e7890 */ /* 0x000fe4000fffe0ff */
[----:B------:R-:W-:Y:S01]  /*3470*/  @UP1 ULEA UR4, UR17, UR6, 0x3 ;  /* 0x0000000611041291 */ /* 0x000fe2000f8e18ff */
[----:B------:R-:W-:Y:S01]  /*3480*/  LOP3.LUT R8, R8, UR13, RZ, 0x3c, !PT ;  /* 0x0000000d08087c12 */ /* 0x000fe2000f8e3cff */
[----:B------:R-:W-:Y:S02]  /*3490*/  UIADD3 UR28, UPT, UPT, UR26, 0x2, URZ ;  /* 0x000000021a1c7890 */ /* 0x000fe4000fffe0ff */
[----:B------:R-:W-:Y:S01]  /*34a0*/  UIADD3 UR7, UPT, UPT, UR7, 0x38, URZ ;  /* 0x0000003807077890 */ /* 0x000fe2000fffe0ff */
[----:B-1----:R-:W-:Y:S01]  /*34b0*/  @P0 SHF.L.U32 R0, R8, 0x1f, RZ ;  /* 0x0000001f08000819 */ /* 0x002fe200000006ff */
[----:B------:R-:W-:Y:S01]  /*34c0*/  UMOV UR25, 0x80004020 ;  /* 0x8000402000197882 */ /* 0x000fe20000000000 */
[----:B------:R-:W-:Y:S01]  /*34d0*/  UMOV UR27, 0x80004020 ;  /* 0x80004020001b7882 */ /* 0x000fe20000000000 */
[----:B------:R-:W-:Y:S01]  /*34e0*/  UMOV UR31, 0x80004020 ;  /* 0x80004020001f7882 */ /* 0x000fe20000000000 */
[----:B------:R2:W4:Y:S01]  /*34f0*/  @P0 SYNCS.PHASECHK.TRANS64.TRYWAIT P2, [UR4], R0 ;  /* 0x00000000ff0005a7 */ /* 0x0005220008041104 */
[----:B------:R-:W-:Y:S01]  /*3500*/  UIADD3 UR15, UPT, UPT, UR15, -0x1, URZ ;  /* 0xffffffff0f0f7890 */ /* 0x000fe2000fffe0ff */
[----:B------:R2:W-:Y:S01]  /*3510*/  UTCHMMA gdesc[UR26], gdesc[UR24], tmem[UR9], tmem[UR22], idesc[UR23], UP4 ;  /* 0x00ff16181a0075ea */ /* 0x0005e2000a000009 */
[----:B------:R-:W-:Y:S01]  /*3520*/  UPLOP3.LUT UP4, UPT, UPT, UPT, UPT, 0x80, 0x8 ;  /* 0x000000000008789c */ /* 0x000fe20003f8f070 */
[----:B------:R-:W-:Y:S01]  /*3530*/  UMOV UR29, 0x80004020 ;  /* 0x80004020001d7882 */ /* 0x000fe20000000000 */
[----:B------:R-:W-:Y:S01]  /*3540*/  UMOV UR14, UR17 ;  /* 0x00000011000e7c82 */ /* 0x000fe20008000000 */
[----:B------:R2:W-:Y:S01]  /*3550*/  UTCHMMA gdesc[UR28], gdesc[UR30], tmem[UR9], tmem[UR20], idesc[UR21], UPT ;  /* 0x00ff141e1c0075ea */ /* 0x0005e2000b800009 */
[----:B------:R2:W-:Y:S01]  /*3560*/  UTCBAR [UR7], URZ ;  /* 0x000000ff070073e9 */ /* 0x0005e200080000ff */
[----:B------:R-:W-:Y:S06]  /*3570*/  BRA.U UP0, `(.L_x_61) ;  /* 0xfffffffd00787547 */ /* 0x000fec000b83ffff */
.L_x_58:
[----:B------:R-:W-:Y:S01]  /*3580*/  UIADD3 UR18, UPT, UPT, UR18, 0x1, URZ ;  /* 0x0000000112127890 */ /* 0x000fe2000fffe0ff */
[C---:B------:R-:W-:Y:S01]  /*3590*/  ISETP.NE.AND P0, PT, R10.reuse, 0x2, PT ;  /* 0x000000020a00780c */ /* 0x040fe20003f05270 */
[----:B------:R-:W-:Y:S02]  /*35a0*/  UIADD3 UR8, UPT, UPT, UR8, 0xe0, URZ ;  /* 0x000000e008087890 */ /* 0x000fe4000fffe0ff */
[----:B------:R-:W-:Y:S01]  /*35b0*/  UISETP.NE.AND UP0, UPT, UR18, 0x4, UPT ;  /* 0x000000041200788c */ /* 0x000fe2000bf05270 */
[----:B-12---:R-:W-:Y:S02]  /*35c0*/  SEL R0, RZ, 0x1, P0 ;  /* 0x00000001ff007807 */ /* 0x006fe40000000000 */
[----:B------:R-:W-:Y:S01]  /*35d0*/  SEL R10, R10, RZ, P0 ;  /* 0x000000ff0a0a7207 */ /* 0x000fe20000000000 */
[----:B------:R-:W-:Y:S01]  /*35e0*/  USEL UR4, URZ, 0x1, UP0 ;  /* 0x00000001ff047887 */ /* 0x000fe20008000000 */
[----:B------:R-:W-:Y:S01]  /*35f0*/  LOP3.LUT R9, R9, R0, RZ, 0x3c, !PT ;  /* 0x0000000009097212 */ /* 0x000fe200078e3cff */
[----:B------:R-:W-:Y:S01]  /*3600*/  USEL UR18, UR18, URZ, UP0 ;  /* 0x000000ff12127287 */ /* 0x000fe20008000000 */
[----:B------:R1:W-:Y:S03]  /*3610*/  UTCBAR [UR8], URZ ;  /* 0x000000ff080073e9 */ /* 0x0003e600080000ff */
[----:B------:R-:W-:Y:S01]  /*3620*/  LOP3.LUT R11, R11, UR4, RZ, 0x3c, !PT ;  /* 0x000000040b0b7c12 */ /* 0x000fe2000f8e3cff */
[----:B------:R-:W-:Y:S07]  /*3630*/  @P1 BRA `(.L_x_62) ;  /* 0xfffffff800b01947 */ /* 0x000fee000383ffff */
[----:B------:R-:W2:Y:S01]  /*3640*/  S2UR UR4, SR_CgaCtaId ;  /* 0x00000000000479c3 */ /* 0x000ea20000008800 */
[----:B------:R-:W-:Y:S01]  /*3650*/  ELECT P0, URZ, PT ;  /* 0x0000000000ff782f */ /* 0x000fe20003800000 */
[----:B------:R-:W-:Y:S01]  /*3660*/  IMAD.MOV.U32 R0, RZ, RZ, 0x1 ;  /* 0x00000001ff007424 */ /* 0x000fe200078e00ff */
[----:B------:R-:W-:Y:S01]  /*3670*/  UIADD3 UR6, UPT, UPT, UR6, 0x100, URZ ;  /* 0x0000010006067890 */ /* 0x000fe2000fffe0ff */
[----:B------:R-:W-:Y:S01]  /*3680*/  SHF.L.U32 R3, R11, 0x1f, RZ ;  /* 0x0000001f0b037819 */ /* 0x000fe200000006ff */
[----:B------:R-:W-:-:S03]  /*3690*/  UMOV UR5, 0x40 ;  /* 0x0000004000057882 */ /* 0x000fc60000000000 */
[----:B------:R-:W-:Y:S01]  /*36a0*/  UVIRTCOUNT.DEALLOC.SMPOOL 0x80 ;  /* 0x000000800000784c */ /* 0x000fe20000000000 */
[----:B--2---:R-:W-:Y:S02]  /*36b0*/  ULEA UR4, UR4, UR5, 0x18 ;  /* 0x0000000504047291 */ /* 0x004fe4000f8ec0ff */
[----:B------:R-:W-:-:S07]  /*36c0*/  ULEA UR5, UR18, UR6, 0x3 ;  /* 0x0000000612057291 */ /* 0x000fce000f8e18ff */
[----:B------:R2:W-:Y:S02]  /*36d0*/  @P0 STS.U8 [UR4+0x1c], R0 ;  /* 0x00001c00ff000988 */ /* 0x0005e40008000004 */
[----:B------:R-:W3:Y:S02]  /*36e0*/  SYNCS.PHASECHK.TRANS64.TRYWAIT P0, [UR5], R3 ;  /* 0x00000003ff0075a7 */ /* 0x000ee40008001105 */
[----:B--23--:R-:W-:Y:S05]  /*36f0*/  @!P0 BRA `(.L_x_63) ;  /* 0x0000004c00a88947 */ /* 0x00cfea0003800000 */
.L_x_160:
[----:B------:R-:W-:-:S04]  /*3700*/  UIADD3 UR7, UPT, UPT, UR18, 0x1, URZ ;  /* 0x0000000112077890 */ /* 0x000fc8000fffe0ff */
[----:B------:R-:W-:-:S04]  /*3710*/  UISETP.NE.AND UP0, UPT, UR7, 0x4, UPT ;  /* 0x000000040700788c */ /* 0x000fc8000bf05270 */
[----:B-1----:R-:W-:Y:S02]  /*3720*/  USEL UR8, URZ, 0x1, UP0 ;  /* 0x00000001ff087887 */ /* 0x002fe40008000000 */
[----:B------:R-:W-:-:S04]  /*3730*/  USEL UR7, UR7, URZ, UP0 ;  /* 0x000000ff07077287 */ /* 0x000fc80008000000 */
[----:B------:R-:W-:Y:S01]  /*3740*/  ULEA UR5, UR7, UR6, 0x3 ;  /* 0x0000000607057291 */ /* 0x000fe2000f8e18ff */
[----:B------:R-:W-:-:S04]  /*3750*/  LOP3.LUT R2, R11, UR8, RZ, 0x3c, !PT ;  /* 0x000000080b027c12 */ /* 0x000fc8000f8e3cff */
[----:B--2---:R-:W-:-:S04]  /*3760*/  SHF.L.U32 R3, R2, 0x1f, RZ ;  /* 0x0000001f02037819 */ /* 0x004fc800000006ff */
[----:B------:R-:W1:Y:S02]  /*3770*/  SYNCS.PHASECHK.TRANS64.TRYWAIT P0, [UR5], R3 ;  /* 0x00000003ff0075a7 */ /* 0x000e640008001105 */
[----:B-1----:R-:W-:Y:S05]  /*3780*/  @!P0 BRA `(.L_x_64) ;  /* 0x0000004c009c8947 */ /* 0x002fea0003800000 */
.L_x_162:
        /* <DEDUP_REMOVED lines=9> */
.L_x_164:
[----:B------:R-:W-:-:S04]  /*3820*/  UIADD3 UR7, UPT, UPT, UR7, 0x1, URZ ;  /* 0x0000000107077890 */ /* 0x000fc8000fffe0ff */
[----:B------:R-:W-:-:S04]  /*3830*/  UISETP.NE.AND UP0, UPT, UR7, 0x4, UPT ;  /* 0x000000040700788c */ /* 0x000fc8000bf05270 */
[----:B------:R-:W-:Y:S02]  /*3840*/  USEL UR5, URZ, 0x1, UP0 ;  /* 0x00000001ff057887 */ /* 0x000fe40008000000 */
[----:B------:R-:W-:-:S04]  /*3850*/  USEL UR7, UR7, URZ, UP0 ;  /* 0x000000ff07077287 */ /* 0x000fc80008000000 */
[----:B------:R-:W-:Y:S01]  /*3860*/  ULEA UR7, UR7, UR6, 0x3 ;  /* 0x0000000607077291 */ /* 0x000fe2000f8e18ff */
[----:B-1----:R-:W-:-:S04]  /*3870*/  LOP3.LUT R3, R2, UR5, RZ, 0x3c, !PT ;  /* 0x0000000502037c12 */ /* 0x002fc8000f8e3cff */
[----:B------:R-:W-:-:S04]  /*3880*/  SHF.L.U32 R3, R3, 0x1f, RZ ;  /* 0x0000001f03037819 */ /* 0x000fc800000006ff */
[----:B------:R-:W1:Y:S02]  /*3890*/  SYNCS.PHASECHK.TRANS64.TRYWAIT P0, [UR7], R3 ;  /* 0x00000003ff0075a7 */ /* 0x000e640008001107 */
[----:B-1----:R-:W-:Y:S05]  /*38a0*/  @!P0 BRA `(.L_x_66) ;  /* 0x0000004c00848947 */ /* 0x002fea0003800000 */
.L_x_166:
[----:B------:R-:W-:Y:S01]  /*38b0*/  NOP ;  /* 0x0000000000007918 */ /* 0x000fe20000000000 */
[----:B-1----:R-:W1:Y:S01]  /*38c0*/  LDS R0, [UR4+0x14] ;  /* 0x00001404ff007984 */ /* 0x002e620008000800 */
[----:B------:R-:W-:Y:S01]  /*38d0*/  ULOP3.LUT UR6, UR19, 0xffff, URZ, 0xc0, !UPT ;  /* 0x0000ffff13067892 */ /* 0x000fe2000f8ec0ff */
[----:B------:R-:W-:Y:S01]  /*38e0*/  UMOV UR8, 0xffff ;  /* 0x0000ffff00087882 */ /* 0x000fe20000000000 */
[----:B------:R-:W-:Y:S02]  /*38f0*/  UMOV UR5, 0x1 ;  /* 0x0000000100057882 */ /* 0x000fe40000000000 */
[----:B------:R-:W-:-:S04]  /*3900*/  USHF.R.U32.HI UR6, URZ, 0x5, UR6 ;  /* 0x00000005ff067899 */ /* 0x000fc80008011606 */
[----:B------:R-:W-:Y:S02]  /*3910*/  USHF.L.U32 UR8, UR8, UR6, URZ ;  /* 0x0000000608087299 */ /* 0x000fe400080006ff */
[----:B------:R-:W-:-:S04]  /*3920*/  USHF.L.U32 UR5, UR5, UR6, URZ ;  /* 0x0000000605057299 */ /* 0x000fc800080006ff */
[----:B-1----:R-:W-:-:S04]  /*3930*/  LOP3.LUT R0, R0, UR8, RZ, 0xc0, !PT ;  /* 0x0000000800007c12 */ /* 0x002fc8000f8ec0ff */
[----:B------:R-:W-:-:S13]  /*3940*/  ISETP.NE.AND P0, PT, R0, UR8, PT ;  /* 0x0000000800007c0c */ /* 0x000fda000bf05270 */
[----:B------:R-:W-:Y:S05]  /*3950*/  @P0 BRA `(.L_x_67) ;  /* 0x0000000000580947 */ /* 0x000fea0003800000 */
[----:B------:R-:W1:Y:S02]  /*3960*/  LDS R0, [UR4+0x18] ;  /* 0x00001804ff007984 */ /* 0x000e640008000800 */
[----:B-1----:R-:W-:-:S04]  /*3970*/  LOP3.LUT R0, R0, UR5, RZ, 0xc0, !PT ;  /* 0x0000000500007c12 */ /* 0x002fc8000f8ec0ff */
[----:B------:R-:W-:-:S13]  /*3980*/  ISETP.NE.AND P0, PT, R0, UR5, PT ;  /* 0x0000000500007c0c */ /* 0x000fda000bf05270 */
[----:B------:R-:W-:Y:S05]  /*3990*/  @P0 BRA `(.L_x_68) ;  /* 0x00000000003c0947 */ /* 0x000fea0003800000 */
[----:B------:R-:W1:Y:S01]  /*39a0*/  S2R R2, SR_LANEID ;  /* 0x0000000000027919 */ /* 0x000e620000000000 */
[----:B------:R-:W-:Y:S01]  /*39b0*/  ULOP3.LUT UR8, URZ, UR8, URZ, 0x33, !UPT ;  /* 0x00000008ff087292 */ /* 0x000fe2000f8e33ff */
[----:B------:R-:W-:Y:S01]  /*39c0*/  LOP3.LUT R4, RZ, UR5, RZ, 0x33, !PT ;  /* 0x00000005ff047c12 */ /* 0x000fe2000f8e33ff */
[----:B------:R-:W-:Y:S02]  /*39d0*/  VOTEU.ANY UR7, UPT, PT ;  /* 0x0000000000077886 */ /* 0x000fe400038e0100 */
[----:B------:R-:W-:Y:S01]  /*39e0*/  UFLO.U32 UR7, UR7 ;  /* 0x00000007000772bd */ /* 0x000fe200080e0000 */
[----:B------:R-:W2:Y:S01]  /*39f0*/  REDUX UR5, R4 ;  /* 0x00000000040573c4 */ /* 0x000ea20000000000 */
[----:B------:R-:W-:-:S06]  /*3a00*/  IMAD.U32 R0, RZ, RZ, UR8 ;  /* 0x00000008ff007e24 */ /* 0x000fcc000f8e00ff */
[----:B------:R3:W-:Y:S01]  /*3a10*/  UTCATOMSWS.AND URZ, UR8 ;  /* 0x0000000800ff79e3 */ /* 0x0007e20008000000 */
[----:B------:R-:W4:Y:S01]  /*3a20*/  REDUX UR6, R0 ;  /* 0x00000000000673c4 */ /* 0x000f220000000000 */
[----:B-1----:R-:W-:Y:S01]  /*3a30*/  ISETP.EQ.U32.AND P0, PT, R2, UR7, PT ;  /* 0x0000000702007c0c */ /* 0x002fe2000bf02070 */
[----:B--2---:R-:W-:Y:S01]  /*3a40*/  IMAD.U32 R2, RZ, RZ, UR5 ;  /* 0x00000005ff027e24 */ /* 0x004fe2000f8e00ff */
[----:B----4-:R-:W-:-:S11]  /*3a50*/  MOV R3, UR6 ;  /* 0x0000000600037c02 */ /* 0x010fd60008000f00 */
[----:B------:R3:W-:Y:S04]  /*3a60*/  @P0 ATOMS.AND RZ, [UR4+0x14], R3 ;  /* 0x00001403ffff098c */ /* 0x0007e8000a800004 */
[----:B------:R3:W-:Y:S01]  /*3a70*/  @P0 ATOMS.AND RZ, [UR4+0x18], R2 ;  /* 0x00001802ffff098c */ /* 0x0007e2000a800004 */
[----:B------:R-:W-:Y:S05]  /*3a80*/  BRA `(.L_x_69) ;  /* 0x0000000000147947 */ /* 0x000fea0003800000 */
.L_x_68:
[----:B------:R-:W-:Y:S02]  /*3a90*/  MOV R2, 0x3ab0 ;  /* 0x00003ab000027802 */ /* 0x000fe40000000f00 */
[----:B----45:R-:W-:Y:S05]  /*3aa0*/  CALL.REL.NOINC `($__internal_0_$__cuda_sm10x_tcgen05_guardrail_trap_col_being_dealloced_not_returned_by_alloc) ;  /* 0x00000050006c7944 */ /* 0x030fea0003c00000 */
[----:B------:R-:W-:Y:S05]  /*3ab0*/  BRA `(.L_x_69) ;  /* 0x0000000000087947 */ /* 0x000fea0003800000 */
.L_x_67:
[----:B------:R-:W-:Y:S02]  /*3ac0*/  MOV R2, 0x3ae0 ;  /* 0x00003ae000027802 */ /* 0x000fe40000000f00 */
[----:B----45:R-:W-:Y:S05]  /*3ad0*/  CALL.REL.NOINC `($__internal_2_$__cuda_sm10x_tcgen05_guardrail_trap_unallocated_columns_being_dealloced) ;  /* 0x0000005000787944 */ /* 0x030fea0003c00000 */
.L_x_69:
[----:B------:R-:W-:Y:S01]  /*3ae0*/  NOP ;  /* 0x0000000000007918 */ /* 0x000fe20000000000 */
[----:B---3--:R-:W-:Y:S05]  /*3af0*/  EXIT ;  /* 0x000000000000794d */ /* 0x008fea0003800000 */
.L_x_51:
[----:B------:R-:W-:-:S09]  /*3b00*/  UISETP.NE.OR UP2, UPT, UR8, 0x3, !UP2 ;  /* 0x000000030800788c */ /* 0x000fd2000d745670 */
[----:B------:R-:W-:Y:S05]  /*3b10*/  BRA.U UP2, `(.L_x_70) ;  /* 0x0000001102147547 */ /* 0x000fea000b800000 */
[----:B------:R-:W1:Y:S01]  /*3b20*/  LDC R0, c[0x0][0xb30] ;  /* 0x0002cc00ff007b82 */ /* 0x000e620000000800 */
[----:B------:R-:W2:Y:S01]  /*3b30*/  LDCU.64 UR8, c[0x0][0x888] ;  /* 0x00011100ff0877ac */ /* 0x000ea20008000a00 */
[----:B------:R-:W-:Y:S02]  /*3b40*/  HFMA2 R25, -RZ, RZ, 0, 0 ;  /* 0x00000000ff197431 */ /* 0x000fe400000001ff */
[----:B------:R-:W-:Y:S01]  /*3b50*/  IMAD.MOV.U32 R32, RZ, RZ, 0x1 ;  /* 0x00000001ff207424 */ /* 0x000fe200078e00ff */
[----:B------:R-:W-:Y:S01]  /*3b60*/  MOV R23, 0x1000 ;  /* 0x0000100000177802 */ /* 0x000fe20000000f00 */
[----:B------:R-:W4:Y:S01]  /*3b70*/  LDCU.64 UR4, c[0x0][0x890] ;  /* 0x00011200ff0477ac */ /* 0x000f220008000a00 */
[----:B------:R-:W-:Y:S01]  /*3b80*/  IMAD.MOV.U32 R27, RZ, RZ, RZ ;  /* 0x000000ffff1b7224 */ /* 0x000fe200078e00ff */
[----:B------:R-:W3:Y:S01]  /*3b90*/  LDC R19, c[0x0][0x370] ;  /* 0x0000dc00ff137b82 */ /* 0x000ee20000000800 */
[----:B------:R-:W-:Y:S01]  /*3ba0*/  UMOV UR7, 0x400 ;  /* 0x0000040000077882 */ /* 0x000fe20000000000 */
[----:B------:R-:W-:-:S02]  /*3bb0*/  UPLOP3.LUT UP1, UPT, UPT, UPT, UPT, 0x40, 0x4 ;  /* 0x000000000004789c */ /* 0x000fc40003f2e870 */
[----:B------:R-:W-:-:S04]  /*3bc0*/  ULEA UR7, UR37, UR7, 0x18 ;  /* 0x0000000725077291 */ /* 0x000fc8000f8ec0ff */
[----:B------:R-:W3:Y:S01]  /*3bd0*/  LDC R2, c[0x0][0xb0c] ;  /* 0x0002c300ff027b82 */ /* 0x000ee20000000800 */
[----:B------:R-:W-:Y:S02]  /*3be0*/  UIADD3 UR13, UPT, UPT, UR7, 0x88, URZ ;  /* 0x00000088070d7890 */ /* 0x000fe4000fffe0ff */
[----:B--2---:R-:W-:Y:S02]  /*3bf0*/  UISETP.NE.U32.AND UP2, UPT, UR8, URZ, UPT ;  /* 0x000000ff0800728c */ /* 0x004fe4000bf45070 */
[----:B------:R-:W-:Y:S02]  /*3c00*/  UIADD3 UR33, UPT, UPT, UR7, 0x70, URZ ;  /* 0x0000007007217890 */ /* 0x000fe4000fffe0ff */
[----:B----4-:R-:W-:Y:S01]  /*3c10*/  UISETP.NE.U32.AND UP3, UPT, UR4, URZ, UPT ;  /* 0x000000ff0400728c */ /* 0x010fe2000bf65070 */
[----:B------:R-:W2:Y:S01]  /*3c20*/  LDC R18, c[0x0][0xb20] ;  /* 0x0002c800ff127b82 */ /* 0x000ea20000000800 */
[----:B-1----:R-:W-:Y:S01]  /*3c30*/  ISETP.NE.AND P1, PT, R0, 0x1, PT ;  /* 0x000000010000780c */ /* 0x002fe20003f25270 */
[----:B------:R-:W-:-:S02]  /*3c40*/  UISETP.NE.AND.EX UP2, UPT, UR9, URZ, UPT, UP2 ;  /* 0x000000ff0900728c */ /* 0x000fc4000bf45320 */
[----:B------:R-:W-:Y:S02]  /*3c50*/  UIADD3 UR25, UPT, UPT, UR7, 0x78, URZ ;  /* 0x0000007807197890 */ /* 0x000fe4000fffe0ff */
[----:B------:R-:W-:Y:S02]  /*3c60*/  UIADD3 UR17, UPT, UPT, UR7, 0x80, URZ ;  /* 0x0000008007117890 */ /* 0x000fe4000fffe0ff */
[----:B------:R-:W1:Y:S01]  /*3c70*/  LDC.64 R36, c[0x0][0x348] ;  /* 0x0000d200ff247b82 */ /* 0x000e620000000a00 */
[----:B------:R-:W-:Y:S02]  /*3c80*/  UPRMT UR13, UR37, 0x654, UR13 ;  /* 0x00000654250d7896 */ /* 0x000fe4000800000d */
[----:B------:R-:W-:-:S05]  /*3c90*/  UISETP.NE.AND.EX UP3, UPT, UR5, URZ, UPT, UP3 ;  /* 0x000000ff0500728c */ /* 0x000fca000bf65330 */
[----:B------:R-:W4:Y:S08]  /*3ca0*/  LDC.64 R16, c[0x0][0xb10] ;  /* 0x0002c400ff107b82 */ /* 0x000f300000000a00 */
[----:B------:R-:W1:Y:S08]  /*3cb0*/  LDC.64 R6, c[0x0][0xb18] ;  /* 0x0002c600ff067b82 */ /* 0x000e700000000a00 */
[----:B------:R-:W1:Y:S08]  /*3cc0*/  LDC.64 R4, c[0x0][0xb28] ;  /* 0x0002ca00ff047b82 */ /* 0x000e700000000a00 */
[----:B--23--:R-:W1:Y:S02]  /*3cd0*/  LDC R22, c[0x0][0x374] ;  /* 0x0000dd00ff167b82 */ /* 0x00ce640000000800 */
.L_x_81:
[----:B------:R-:W-:Y:S02]  /*3ce0*/  LEA R0, R27, UR7, 0x3 ;  /* 0x000000071b007c11 */ /* 0x000fe4000f8e18ff */
[----:B------:R-:W-:Y:S02]  /*3cf0*/  SHF.L.U32 R3, R25, 0x1f, RZ ;  /* 0x0000001f19037819 */ /* 0x000fe400000006ff */
[----:B------:R-:W-:Y:S02]  /*3d00*/  LEA R28, R27, UR7, 0x4 ;  /* 0x000000071b1c7c11 */ /* 0x000fe4000f8e20ff */
[----:B--2---:R-:W2:Y:S02]  /*3d10*/  SYNCS.PHASECHK.TRANS64.TRYWAIT P0, [R0+URZ+0xc0], R3 ;  /* 0x0000c003000075a7 */ /* 0x004ea400080011ff */
[----:B--2---:R-:W-:Y:S05]  /*3d20*/  @!P0 BRA `(.L_x_71) ;  /* 0x00000048007c8947 */ /* 0x004fea0003800000 */
.L_x_167:
[----:B------:R-:W-:Y:S01]  /*3d30*/  ISETP.GE.AND P0, PT, R26, 0x1, PT ;  /* 0x000000011a00780c */ /* 0x000fe20003f06270 */
[----:B------:R-:W3:Y:S01]  /*3d40*/  LDS.128 R28, [R28+0x150] ;  /* 0x000150001c1c7984 */ /* 0x000ee20000000c00 */
[----:B--2---:R-:W-:Y:S01]  /*3d50*/  VIADD R0, R0, 0xd0 ;  /* 0x000000d000007836 */ /* 0x004fe20000000000 */
[----:B------:R-:W-:Y:S01]  /*3d60*/  @!PT LDS RZ, [RZ] ;  /* 0x00000000fffff984 */ /* 0x000fe20000000800 */
[----:B------:R-:W-:Y:S01]  /*3d70*/  @!PT LDS RZ, [RZ] ;  /* 0x00000000fffff984 */ /* 0x000fe20000000800 */
[----:B------:R-:W-:Y:S01]  /*3d80*/  @!PT LDS RZ, [RZ] ;  /* 0x00000000fffff984 */ /* 0x000fe20000000800 */
[----:B------:R-:W-:Y:S01]  /*3d90*/  @!PT LDS RZ, [RZ] ;  /* 0x00000000fffff984 */ /* 0x000fe20000000800 */
[----:B------:R2:W-:Y:S06]  /*3da0*/  MEMBAR.ALL.CTA ;  /* 0x0000000000007992 */ /* 0x0005ec0000008000 */
[----:B--2---:R-:W2:Y:S01]  /*3db0*/  FENCE.VIEW.ASYNC.S ;  /* 0x00000000000073c6 */ /* 0x004ea20000000000 */
[----:B------:R-:W-:Y:S04]  /*3dc0*/  PRMT R0, RZ, 0x654, R0 ;  /* 0x00000654ff007816 */ /* 0x000fe80000000000 */
[----:B--2---:R2:W-:Y:S01]  /*3dd0*/  SYNCS.ARRIVE.TRANS64.RED.A1T0 RZ, [R0+URZ], RZ ;  /* 0x000000ff00ff79a7 */ /* 0x0045e200081004ff */
[----:B---3--:R-:W-:Y:S11]  /*3de0*/  LOP3.LUT P3, RZ, R30, 0x1, RZ, 0xc0, !PT ;  /* 0x000000011eff7812 */ /* 0x008ff6000786c0ff */
[----:B------:R-:W-:Y:S02]  /*3df0*/  @!UPT UIADD3 URZ, UPT, UPT, URZ, URZ, URZ ;  /* 0x000000fffffff290 */ /* 0x000fe4000fffe0ff */
[----:B------:R-:W-:Y:S02]  /*3e00*/  @P3 MOV R13, R28 ;  /* 0x0000001c000d3202 */ /* 0x000fe40000000f00 */
[----:B------:R-:W-:Y:S01]  /*3e10*/  @P3 LOP3.LUT R8, R29, 0xffff, RZ, 0xc0, !PT ;  /* 0x0000ffff1d083812 */ /* 0x000fe200078ec0ff */
[----:B--2---:R-:W-:Y:S06]  /*3e20*/  @!P0 BRA `(.L_x_72) ;  /* 0x0000000000a48947 */ /* 0x004fec0003800000 */
[----:B-1---5:R-:W-:Y:S01]  /*3e30*/  IMAD.HI.U32 R33, R22, R7, RZ ;  /* 0x0000000716217227 */ /* 0x022fe200078e00ff */
[----:B------:R-:W-:Y:S02]  /*3e40*/  ISETP.NE.AND P0, PT, R6, 0x1, PT ;  /* 0x000000010600780c */ /* 0x000fe40003f05270 */
[----:B------:R-:W-:Y:S01]  /*3e50*/  ISETP.NE.AND P2, PT, R26, 0x1, PT ;  /* 0x000000011a00780c */ /* 0x000fe20003f45270 */
[----:B----4-:R-:W-:Y:S01]  /*3e60*/  IMAD.HI.U32 R34, R19, R16, RZ ;  /* 0x0000001013227227 */ /* 0x010fe200078e00ff */
[----:B------:R-:W-:Y:S02]  /*3e70*/  SHF.R.U32.HI R33, RZ, R18, R33 ;  /* 0x00000012ff217219 */ /* 0x000fe40000011621 */
[----:B------:R-:W-:Y:S01]  /*3e80*/  ISETP.NE.AND P4, PT, R2, 0x1, PT ;  /* 0x000000010200780c */ /* 0x000fe20003f85270 */
[----:B------:R-:W-:Y:S01]  /*3e90*/  IMAD.HI.U32 R38, R13, R16, RZ ;  /* 0x000000100d267227 */ /* 0x000fe200078e00ff */
[----:B------:R-:W-:Y:S02]  /*3ea0*/  SHF.R.U32.HI R34, RZ, R17, R34 ;  /* 0x00000011ff227219 */ /* 0x000fe40000011622 */
[----:B------:R-:W-:Y:S01]  /*3eb0*/  SEL R3, R22, R33, !P0 ;  /* 0x0000002116037207 */ /* 0x000fe20004000000 */
[C---:B------:R-:W-:Y:S01]  /*3ec0*/  IMAD.HI.U32 R33, R8.reuse, R7, RZ ;  /* 0x0000000708217227 */ /* 0x040fe200078e00ff */
[----:B------:R-:W-:Y:S02]  /*3ed0*/  SEL R11, R19, R34, !P4 ;  /* 0x00000022130b7207 */ /* 0x000fe40006000000 */
[----:B------:R-:W-:Y:S01]  /*3ee0*/  SHF.R.U32.HI R38, RZ, R17, R38 ;  /* 0x00000011ff267219 */ /* 0x000fe20000011626 */
[----:B------:R-:W-:Y:S01]  /*3ef0*/  IMAD.HI.U32 R40, R3, R4, RZ ;  /* 0x0000000403287227 */ /* 0x000fe200078e00ff */
[----:B------:R-:W-:Y:S03]  /*3f00*/  SHF.R.U32.HI R33, RZ, R18, R33 ;  /* 0x00000012ff217219 */ /* 0x000fe60000011621 */
[----:B------:R-:W-:Y:S01]  /*3f10*/  IMAD.HI.U32 R34, R11, R4, RZ ;  /* 0x000000040b227227 */ /* 0x000fe200078e00ff */
[----:B------:R-:W-:Y:S02]  /*3f20*/  @P2 SHF.R.U32.HI R3, RZ, R5, R40 ;  /* 0x00000005ff032219 */ /* 0x000fe40000011628 */
[----:B------:R-:W-:Y:S02]  /*3f30*/  SEL R9, R8, R33, !P0 ;  /* 0x0000002108097207 */ /* 0x000fe40004000000 */
[----:B------:R-:W-:Y:S01]  /*3f40*/  @P2 SHF.R.U32.HI R11, RZ, R5, R34 ;  /* 0x00000005ff0b2219 */ /* 0x000fe20000011622 */
[C---:B------:R-:W-:Y:S01]  /*3f50*/  IMAD R10, R26.reuse, R3, RZ ;  /* 0x000000031a0a7224 */ /* 0x040fe200078e02ff */
[----:B------:R-:W-:Y:S01]  /*3f60*/  SEL R3, R13, R38, !P4 ;  /* 0x000000260d037207 */ /* 0x000fe20006000000 */
[C---:B------:R-:W-:Y:S03]  /*3f70*/  IMAD.HI.U32 R14, R9.reuse, R4, RZ ;  /* 0x00000004090e7227 */ /* 0x040fe600078e00ff */
[----:B------:R-:W-:Y:S01]  /*3f80*/  ISETP.GE.AND P0, PT, R9, R10, PT ;  /* 0x0000000a0900720c */ /* 0x000fe20003f06270 */
[C---:B------:R-:W-:Y:S01]  /*3f90*/  IMAD R12, R26.reuse, R11, RZ ;  /* 0x0000000b1a0c7224 */ /* 0x040fe200078e02ff */
[-C--:B------:R-:W-:Y:S04]  /*3fa0*/  SHF.R.U32.HI R14, RZ, R5.reuse, R14 ;  /* 0x00000005ff0e7219 */ /* 0x080fe8000001160e */
[----:B------:R-:W-:Y:S02]  /*3fb0*/  ISETP.GE.OR P0, PT, R3, R12, P0 ;  /* 0x0000000c0300720c */ /* 0x000fe40000706670 */
[----:B------:R-:W-:Y:S05]  /*3fc0*/  SEL R15, R9, R14, !P2 ;  /* 0x0000000e090f7207 */ /* 0x000fea0005000000 */
[----:B------:R-:W-:Y:S04]  /*3fd0*/  IMAD.MOV R14, RZ, RZ, -R15 ;  /* 0x000000ffff0e7224 */ /* 0x000fe800078e0a0f */
[----:B------:R-:W-:Y:S02]  /*3fe0*/  IMAD R14, R26, R14, R9 ;  /* 0x0000000e1a0e7224 */ /* 0x000fe400078e0209 */
[C---:B------:R-:W-:Y:S05]  /*3ff0*/  @!P0 IMAD.HI.U32 R10, R3.reuse, R4, RZ ;  /* 0x00000004030a8227 */ /* 0x040fea00078e00ff */
[----:B------:R-:W-:Y:S04]  /*4000*/  @!P0 SHF.R.U32.HI R10, RZ, R5, R10 ;  /* 0x00000005ff0a8219 */ /* 0x000fe8000001160a */
[----:B------:R-:W-:Y:S01]  /*4010*/  @!P0 SEL R0, R3, R10, !P2 ;  /* 0x0000000a03008207 */ /* 0x000fe20005000000 */
[----:B------:R-:W-:Y:S03]  /*4020*/  IMAD.MOV R10, RZ, RZ, -R3 ;  /* 0x000000ffff0a7224 */ /* 0x000fe600078e0a03 */
[----:B------:R-:W-:Y:S01]  /*4030*/  @!P0 IADD3 R15, PT, PT, R15, -R0, RZ ;  /* 0x800000000f0f8210 */ /* 0x000fe20007ffe0ff */
[----:B------:R-:W-:Y:S01]  /*4040*/  @!P0 IMAD R0, R11, R14, R0 ;  /* 0x0000000e0b008224 */ /* 0x000fe200078e0200 */
[----:B------:R-:W-:Y:S01]  /*4050*/  IADD3 R11, PT, PT, -R9, RZ, RZ ;  /* 0x000000ff090b7210 */ /* 0x000fe20007ffe1ff */
[----:B------:R-:W-:Y:S02]  /*4060*/  IMAD R13, R2, R10, R13 ;  /* 0x0000000a020d7224 */ /* 0x000fe400078e020d */
[----:B------:R-:W-:Y:S02]  /*4070*/  @!P0 IMAD R9, R15, R26, R3 ;  /* 0x0000001a0f098224 */ /* 0x000fe400078e0203 */
[----:B------:R-:W-:Y:S02]  /*4080*/  @!P0 IMAD.MOV.U32 R3, RZ, RZ, R0 ;  /* 0x000000ffff038224 */ /* 0x000fe400078e0000 */
[----:B------:R-:W-:Y:S02]  /*4090*/  IMAD R8, R6, R11, R8 ;  /* 0x0000000b06087224 */ /* 0x000fe400078e0208 */
[----:B------:R-:W-:Y:S02]  /*40a0*/  IMAD R13, R3, R2, R13 ;  /* 0x00000002030d7224 */ /* 0x000fe400078e020d */
[----:B------:R-:W-:Y:S02]  /*40b0*/  IMAD R8, R9, R6, R8 ;  /* 0x0000000609087224 */ /* 0x000fe400078e0208 */
.L_x_72:
[----:B------:R-:W-:Y:S05]  /*40c0*/  BRA.U UP1, `(.L_x_73) ;  /* 0x0000000101107547 */ /* 0x000fea000b800000 */
[----:B------:R-:W-:Y:S04]  /*40d0*/  MOV R0, UR6 ;  /* 0x0000000600007c02 */ /* 0x000fe80008000f00 */
[----:B------:R-:W-:Y:S04]  /*40e0*/  SHF.L.U32 R3, R0, 0x1f, RZ ;  /* 0x0000001f00037819 */ /* 0x000fe800000006ff */
[----:B------:R-:W2:Y:S02]  /*40f0*/  SYNCS.PHASECHK.TRANS64.TRYWAIT P0, [UR7+0xb8], R3 ;  /* 0x0000b803ff0075a7 */ /* 0x000ea40008001107 */
[----:B--2---:R-:W-:Y:S05]  /*4100*/  @!P0 BRA `(.L_x_74) ;  /* 0x0000004400988947 */ /* 0x004fea0003800000 */
.L_x_73:
[----:B------:R-:W-:Y:S02]  /*4110*/  R2UR UR35, R21 ;  /* 0x00000000152372ca */ /* 0x000fe400000e0000 */
[----:B------:R-:W-:Y:S02]  /*4120*/  R2UR UR34, R20 ;  /* 0x00000000142272ca */ /* 0x000fe400000e0000 */
[----:B------:R-:W-:Y:S02]  /*4130*/  ISETP.NE.U32.AND P2, PT, RZ, UR4, PT ;  /* 0x00000004ff007c0c */ /* 0x000fe4000bf45070 */
[----:B------:R-:W-:Y:S02]  /*4140*/  SHF.L.U32 R12, R32, 0x1f, RZ ;  /* 0x0000001f200c7819 */ /* 0x000fe400000006ff */
[----:B------:R-:W-:Y:S05]  /*4150*/  ISETP.NE.AND.EX P2, PT, RZ, UR5, PT, P2 ;  /* 0x00000005ff007c0c */ /* 0x000fea000bf45320 */
[----:B------:R-:W-:Y:S02]  /*4160*/  USHF.L.U32 UR35, UR35, 0x6, URZ ;  /* 0x0000000623237899 */ /* 0x000fe400080006ff */
[----:B------:R-:W-:Y:S01]  /*4170*/  USHF.L.U32 UR34, UR34, 0x7, URZ ;  /* 0x0000000722227899 */ /* 0x000fe200080006ff */
[----:B------:R-:W-:Y:S11]  /*4180*/  BRA.U !UP3, `(.L_x_75) ;  /* 0x000000010b347547 */ /* 0x000ff6000b800000 */
[----:B------:R-:W-:Y:S01]  /*4190*/  UPLOP3.LUT UP0, UPT, UPT, UPT, UP2, 0x80, 0x8 ;  /* 0x000000000008789c */ /* 0x000fe20003f0f020 */
[----:B--2---:R-:W-:Y:S02]  /*41a0*/  HFMA2 R0, -RZ, RZ, 0, 5.9604644775390625e-08 ;  /* 0x00000001ff007431 */ /* 0x004fe400000001ff */
[----:B------:R-:W-:Y:S03]  /*41b0*/  IMAD.MOV.U32 R59, RZ, RZ, 0x1 ;  /* 0x00000001ff3b7424 */ /* 0x000fe600078e00ff */
[----:B------:R-:W-:Y:S05]  /*41c0*/  PLOP3.LUT P0, PT, PT, PT, UP0, 0x80, 0x8 ;  /* 0x000000000008781c */ /* 0x000fea0003f0f008 */
[----:B------:R-:W2:Y:S01]  /*41d0*/  @UP0 LDCU.64 UR10, c[0x0][0x888] ;  /* 0x00011100ff0a07ac */ /* 0x000ea20008000a00 */
[----:B------:R-:W-:Y:S07]  /*41e0*/  @UP0 UIMAD UR8, UR36, UR4, URZ ;  /* 0x00000004240802a4 */ /* 0x000fee000f8e02ff */
[----:B------:R-:W-:Y:S01]  /*41f0*/  @!P0 PRMT R59, R0, 0x7610, R59 ;  /* 0x00007610003b8816 */ /* 0x000fe2000000003b */
[----:B--2---:R-:W-:Y:S03]  /*4200*/  @UP0 UIMAD.WIDE UR10, UR8, 0x4, UR10 ;  /* 0x00000004080a08a5 */ /* 0x004fe6000f8e020a */
[----:B------:R-:W2:Y:S03]  /*4210*/  @!UP0 LDCU UR8, c[0x0][0x880] ;  /* 0x00011000ff0887ac */ /* 0x000ea60008000800 */
[----:B------:R-:W-:Y:S01]  /*4220*/  IMAD.U32 R10, RZ, RZ, UR10 ;  /* 0x0000000aff0a7e24 */ /* 0x000fe2000f8e00ff */
[----:B------:R-:W-:Y:S05]  /*4230*/  MOV R11, UR11 ;  /* 0x0000000b000b7c02 */ /* 0x000fea0008000f00 */
[----:B-----5:R3:W5:Y:S02]  /*4240*/  @P0 LDG.E R35, desc[UR46][R10.64] ;  /* 0x0000002e0a230981 */ /* 0x020764000c1e1900 */
[----:B--23--:R-:W-:Y:S07]  /*4250*/  @!P0 IMAD.U32 R35, RZ, RZ, UR8 ;  /* 0x00000008ff238e24 */ /* 0x00cfee000f8e00ff */
.L_x_75:
[----:B-----5:R-:W-:Y:S01]  /*4260*/  @!P2 FSETP.EQ.AND P0, PT, R35, RZ, PT ;  /* 0x000000ff2300a20b */ /* 0x020fe20003f02000 */
[----:B------:R-:W-:Y:S01]  /*4270*/  @!UPT UIADD3 URZ, UPT, UPT, URZ, URZ, URZ ;  /* 0x000000fffffff290 */ /* 0x000fe2000fffe0ff */
[----:B------:R-:W-:Y:S11]  /*4280*/  @!P2 BRA `(.L_x_76) ;  /* 0x000000000014a947 */ /* 0x000ff60003800000 */
[----:B------:R-:W-:Y:S02]  /*4290*/  LOP3.LUT P2, RZ, R59, 0xff, RZ, 0xc0, !PT ;  /* 0x000000ff3bff7812 */ /* 0x000fe4000784c0ff */
[----:B------:R-:W-:Y:S04]  /*42a0*/  PLOP3.LUT P0, PT, PT, PT, UP0, 0x80, 0x8 ;  /* 0x000000000008781c */ /* 0x000fe80003f0f008 */
[----:B------:R-:W-:Y:S07]  /*42b0*/  PLOP3.LUT P0, PT, P0, PT, PT, 0x8, 0x80 ;  /* 0x000000000080781c */ /* 0x000fee000070e170 */
[----:B------:R-:W-:Y:S11]  /*42c0*/  @P2 FSETP.EQ.AND P0, PT, R35, RZ, PT ;  /* 0x000000ff2300220b */ /* 0x000ff60003f02000 */
[----:B------:R-:W-:Y:S02]  /*42d0*/  @!UPT UIADD3 URZ, UPT, UPT, URZ, URZ, URZ ;  /* 0x000000fffffff290 */ /* 0x000fe4000fffe0ff */
.L_x_76:
[----:B------:R-:W3:Y:S01]  /*42e0*/  SYNCS.PHASECHK.TRANS64.TRYWAIT P2, [UR7+0x90], R12 ;  /* 0x0000900cff0075a7 */ /* 0x000ee20008041107 */
[----:B------:R-:W-:Y:S04]  /*42f0*/  ELECT P4, URZ, PT ;  /* 0x0000000000ff782f */ /* 0x000fe80003880000 */
[----:B------:R-:W-:Y:S11]  /*4300*/  PLOP3.LUT P4, PT, P0, P4, PT, 0xf2, 0x2f ;  /* 0x00000000002f781c */ /* 0x000ff60000789e72 */
[----:B------:R-:W-:Y:S02]  /*4310*/  @!UPT UIADD3 URZ, UPT, UPT, URZ, URZ, URZ ;  /* 0x000000fffffff290 */ /* 0x000fe4000fffe0ff */
[----:B-1----:R-:W-:Y:S05]  /*4320*/  @!P4 IADD3 R9, P0, PT, R36, 0x580, RZ ;  /* 0x000005802409c810 */ /* 0x002fea0007f1e0ff */
[----:B--2---:R-:W-:Y:S01]  /*4330*/  @!P4 IMAD.X R0, RZ, RZ, R37, P0 ;  /* 0x000000ffff00c224 */ /* 0x004fe200000e0625 */
[----:B---3--:R-:W-:Y:S07]  /*4340*/  @!P2 BRA `(.L_x_77) ;  /* 0x000000440020a947 */ /* 0x008fee0003800000 */
.L_x_170:
[----:B------:R-:W-:Y:S01]  /*4350*/  @!P4 R2UR UR8, R0 ;  /* 0x000000000008c2ca */ /* 0x000fe200000e0000 */
[----:B------:R-:W-:Y:S01]  /*4360*/  VOTEU.ALL UP1, P4 ;  /* 0x0000000000ff7886 */ /* 0x000fe20002020000 */
[----:B------:R-:W-:Y:S01]  /*4370*/  @!P4 R2UR UR9, R9 ;  /* 0x000000000909c2ca */ /* 0x000fe200000e0000 */
[----:B------:R-:W-:Y:S01]  /*4380*/  @!P4 IMAD.MOV.U32 R0, RZ, RZ, 0x1000 ;  /* 0x00001000ff00c424 */ /* 0x000fe200078e00ff */
[----:B------:R-:W-:Y:S01]  /*4390*/  UMOV UR10, 0x0 ;  /* 0x00000000000a7882 */ /* 0x000fe20000000000 */
[----:B------:R-:W-:Y:S01]  /*43a0*/  UMOV UR11, 0x10000000 ;  /* 0x10000000000b7882 */ /* 0x000fe20000000000 */
[----:B------:R-:W-:Y:S01]  /*43b0*/  @!UP1 UIADD3 UR32, UPT, UPT, UR7, 0x200, URZ ;  /* 0x0000020007209890 */ /* 0x000fe2000fffe0ff */
[----:B------:R-:W-:Y:S01]  /*43c0*/  @!P4 IADD3 R9, P0, PT, R36, 0x580, RZ ;  /* 0x000005802409c810 */ /* 0x000fe20007f1e0ff */
[----:B------:R-:W-:Y:S05]  /*43d0*/  VOTEU.ALL UP1, P4 ;  /* 0x0000000000ff7886 */ /* 0x000fea0002020000 */
[----:B------:R-:W-:Y:S01]  /*43e0*/  IMAD.U32 R11, RZ, RZ, UR8 ;  /* 0x00000008ff0b7e24 */ /* 0x000fe2000f8e00ff */
[----:B------:R-:W-:Y:S01]  /*43f0*/  UPRMT UR8, UR37, 0x654, UR33 ;  /* 0x0000065425087896 */ /* 0x000fe20008000021 */
[----:B------:R-:W-:Y:S03]  /*4400*/  IMAD.U32 R10, RZ, RZ, UR9 ;  /* 0x00000009ff0a7e24 */ /* 0x000fe6000f8e00ff */
[----:B------:R-:W-:Y:S02]  /*4410*/  @!P4 R2UR UR15, R11 ;  /* 0x000000000b0fc2ca */ /* 0x000fe400000e0000 */
[----:B------:R-:W-:Y:S11]  /*4420*/  @!P4 R2UR UR14, R10 ;  /* 0x000000000a0ec2ca */ /* 0x000ff600000e0000 */
[----:B------:R-:W-:Y:S02]  /*4430*/  @!UPT UIADD3 URZ, UPT, UPT, URZ, URZ, URZ ;  /* 0x000000fffffff290 */ /* 0x000fe4000fffe0ff */
[----:B------:R2:W-:Y:S01]  /*4440*/  @!UP1 UTMALDG.3D [UR32], [UR14], desc[UR10] ;  /* 0x00000a200e0095b4 */ /* 0x0005e20008011000 */
[----:B------:R3:W-:Y:S01]  /*4450*/  @!P4 SYNCS.ARRIVE.TRANS64.RED.A0TR RZ, [UR7+0x70], R0 ;  /* 0x00007000ffffc9a7 */ /* 0x0007e20008300407 */
[----:B------:R-:W-:Y:S01]  /*4460*/  SYNCS.ARRIVE.TRANS64.RED.A1T0 RZ, [UR8], RZ ;  /* 0x000000ffffff79a7 */ /* 0x000fe20008100408 */
[----:B---3--:R-:W-:Y:S01]  /*4470*/  @!P4 IMAD.X R0, RZ, RZ, R37, P0 ;  /* 0x000000ffff00c224 */ /* 0x008fe200000e0625 */
[----:B------:R-:W3:Y:S02]  /*4480*/  SYNCS.PHASECHK.TRANS64.TRYWAIT P2, [UR7+0x98], R12 ;  /* 0x0000980cff0075a7 */ /* 0x000ee40008041107 */
[----:B--23--:R-:W-:Y:S05]  /*4490*/  @!P2 BRA `(.L_x_78) ;  /* 0x0000004000e4a947 */ /* 0x00cfea0003800000 */
.L_x_172:
        /* <DEDUP_REMOVED lines=8> */
[----:B------:R-:W-:Y:S01]  /*4520*/  @!UP1 UIADD3 UR24, UPT, UPT, UR7, 0x1200, URZ ;  /* 0x0000120007189890 */ /* 0x000fe2000fffe0ff */
[----:B------:R-:W-:Y:S01]  /*4530*/  VOTEU.ALL UP1, P4 ;  /* 0x0000000000ff7886 */ /* 0x000fe20002020000 */
[----:B------:R-:W-:Y:S01]  /*4540*/  UMOV UR27, UR35 ;  /* 0x00000023001b7c82 */ /* 0x000fe20008000000 */
[----:B------:R-:W-:Y:S02]  /*4550*/  UMOV UR28, UR36 ;  /* 0x00000024001c7c82 */ /* 0x000fe40008000000 */
[----:B------:R-:W-:Y:S01]  /*4560*/  IMAD.U32 R11, RZ, RZ, UR8 ;  /* 0x00000008ff0b7e24 */ /* 0x000fe2000f8e00ff */
[----:B------:R-:W-:Y:S01]  /*4570*/  UPRMT UR8, UR37, 0x654, UR25 ;  /* 0x0000065425087896 */ /* 0x000fe20008000019 */
[----:B------:R-:W-:Y:S02]  /*4580*/  IMAD.U32 R10, RZ, RZ, UR9 ;  /* 0x00000009ff0a7e24 */ /* 0x000fe4000f8e00ff */
[----:B------:R-:W-:Y:S01]  /*4590*/  @!P4 IMAD.X R20, RZ, RZ, R37, P0 ;  /* 0x000000ffff14c224 */ /* 0x000fe200000e0625 */
[----:B------:R-:W-:Y:S02]  /*45a0*/  @!P4 R2UR UR15, R11 ;  /* 0x000000000b0fc2ca */ /* 0x000fe400000e0000 */
[----:B------:R-:W-:Y:S11]  /*45b0*/  @!P4 R2UR UR14, R10 ;  /* 0x000000000a0ec2ca */ /* 0x000ff600000e0000 */
[----:B------:R-:W-:Y:S02]  /*45c0*/  @!UPT UIADD3 URZ, UPT, UPT, URZ, URZ, URZ ;  /* 0x000000fffffff290 */ /* 0x000fe4000fffe0ff */
[----:B------:R2:W-:Y:S01]  /*45d0*/  @!UP1 UTMALDG.3D [UR24], [UR14], desc[UR10] ;  /* 0x00000a180e0095b4 */ /* 0x0005e20008011000 */
[----:B------:R2:W-:Y:S01]  /*45e0*/  @!P4 SYNCS.ARRIVE.TRANS64.RED.A0TR RZ, [UR7+0x78], R0 ;  /* 0x00007800ffffc9a7 */ /* 0x0005e20008300407 */
[----:B------:R-:W-:Y:S01]  /*45f0*/  SYNCS.ARRIVE.TRANS64.RED.A1T0 RZ, [UR8], RZ ;  /* 0x000000ffffff79a7 */ /* 0x000fe20008100408 */
[----:B------:R-:W3:Y:S02]  /*4600*/  SYNCS.PHASECHK.TRANS64.TRYWAIT P2, [UR7+0xa0], R12 ;  /* 0x0000a00cff0075a7 */ /* 0x000ee40008041107 */
[----:B--23--:R-:W-:Y:S05]  /*4610*/  @!P2 BRA `(.L_x_79) ;  /* 0x00000040009ca947 */ /* 0x00cfea0003800000 */
.L_x_174:
[----:B------:R-:W2:Y:S01]  /*4620*/  LDC.64 R14, c[0x0][0xb10] ;  /* 0x0002c400ff0e7b82 */ /* 0x000ea20000000a00 */
[----:B------:R-:W-:Y:S01]  /*4630*/  @!P4 R2UR UR8, R20 ;  /* 0x000000001408c2ca */ /* 0x000fe200000e0000 */
[----:B------:R-:W-:Y:S01]  /*4640*/  VOTEU.ALL UP1, P4 ;  /* 0x0000000000ff7886 */ /* 0x000fe20002020000 */
[----:B------:R-:W-:Y:S01]  /*4650*/  @!P4 R2UR UR9, R21 ;  /* 0x000000001509c2ca */ /* 0x000fe200000e0000 */
[----:B------:R-:W-:Y:S01]  /*4660*/  UMOV UR10, 0x0 ;  /* 0x00000000000a7882 */ /* 0x000fe20000000000 */
[----:B------:R-:W-:Y:S03]  /*4670*/  UMOV UR11, 0x10000000 ;  /* 0x10000000000b7882 */ /* 0x000fe60000000000 */
[----:B------:R-:W3:Y:S01]  /*4680*/  LDC.64 R10, c[0x0][0xb18] ;  /* 0x0002c600ff0a7b82 */ /* 0x000ee20000000a00 */
[----:B------:R-:W-:Y:S01]  /*4690*/  @!UP1 UIADD3 UR18, UPT, UPT, UR34, 0x40, URZ ;  /* 0x0000004022129890 */ /* 0x000fe2000fffe0ff */
[----:B------:R-:W-:Y:S01]  /*46a0*/  @P3 SHF.R.U32.HI R24, RZ, 0x10, R29 ;  /* 0x00000010ff183819 */ /* 0x000fe2000001161d */
[----:B------:R-:W-:Y:S01]  /*46b0*/  @!UP1 UIADD3 UR16, UPT, UPT, UR7, 0x2200, URZ ;  /* 0x0000220007109890 */ /* 0x000fe2000fffe0ff */
[----:B------:R-:W-:Y:S01]  /*46c0*/  VIADD R27, R27, 0x1 ;  /* 0x000000011b1b7836 */ /* 0x000fe20000000000 */
[----:B------:R-:W-:Y:S03]  /*46d0*/  VOTEU.ALL UP1, P4 ;  /* 0x0000000000ff7886 */ /* 0x000fe60002020000 */
[----:B------:R-:W5:Y:S01]  /*46e0*/  @!P1 LDC R0, c[0x0][0xb20] ;  /* 0x0002c800ff009b82 */ /* 0x000f620000000800 */
[----:B------:R-:W-:Y:S01]  /*46f0*/  UMOV UR19, UR35 ;  /* 0x0000002300137c82 */ /* 0x000fe20008000000 */
[----:B------:R-:W-:Y:S01]  /*4700*/  IMAD.U32 R21, RZ, RZ, UR8 ;  /* 0x00000008ff157e24 */ /* 0x000fe2000f8e00ff */
[----:B------:R-:W-:Y:S05]  /*4710*/  UMOV UR20, UR36 ;  /* 0x0000002400147c82 */ /* 0x000fea0008000000 */
[----:B-1----:R-:W1:Y:S01]  /*4720*/  @!P1 LDC R3, c[0x0][0xb0c] ;  /* 0x0002c300ff039b82 */ /* 0x002e620000000800 */
[----:B------:R-:W-:Y:S01]  /*4730*/  IMAD.U32 R20, RZ, RZ, UR9 ;  /* 0x00000009ff147e24 */ /* 0x000fe2000f8e00ff */
[----:B------:R-:W-:Y:S01]  /*4740*/  UPRMT UR8, UR37, 0x654, UR17 ;  /* 0x0000065425087896 */ /* 0x000fe20008000011 */
[----:B------:R-:W-:Y:S03]  /*4750*/  @!P4 R2UR UR15, R21 ;  /* 0x00000000150fc2ca */ /* 0x000fe600000e0000 */
[----:B------:R-:W-:Y:S01]  /*4760*/  @!P4 R2UR UR14, R20 ;  /* 0x00000000140ec2ca */ /* 0x000fe200000e0000 */
[----:B------:R-:W-:Y:S11]  /*4770*/  @!P4 IMAD.MOV.U32 R20, RZ, RZ, 0x1000 ;  /* 0x00001000ff14c424 */ /* 0x000ff600078e00ff */
[----:B------:R-:W-:Y:S01]  /*4780*/  @!UPT UIADD3 URZ, UPT, UPT, URZ, URZ, URZ ;  /* 0x000000fffffff290 */ /* 0x000fe2000fffe0ff */
[----:B------:R1:W-:Y:S01]  /*4790*/  @!UP1 UTMALDG.3D [UR16], [UR14], desc[UR10] ;  /* 0x00000a100e0095b4 */ /* 0x0003e20008011000 */
[----:B------:R1:W-:Y:S02]  /*47a0*/  @!P4 SYNCS.ARRIVE.TRANS64.RED.A0TR RZ, [UR7+0x80], R20 ;  /* 0x00008014ffffc9a7 */ /* 0x0003e40008300407 */
[----:B-1----:R-:W-:Y:S01]  /*47b0*/  @!P1 ISETP.NE.AND P2, PT, R3, 0x1, PT ;  /* 0x000000010300980c */ /* 0x002fe20003f45270 */
[C---:B--2---:R-:W-:Y:S01]  /*47c0*/  @!P1 IMAD.HI.U32 R14, R13.reuse, R14, RZ ;  /* 0x0000000e0d0e9227 */ /* 0x044fe200078e00ff */
[----:B---3--:R-:W-:Y:S03]  /*47d0*/  @!P1 ISETP.NE.AND P0, PT, R10, 0x1, PT ;  /* 0x000000010a00980c */ /* 0x008fe60003f05270 */
[C---:B------:R-:W-:Y:S01]  /*47e0*/  @!P1 IMAD.HI.U32 R11, R8.reuse, R11, RZ ;  /* 0x0000000b080b9227 */ /* 0x040fe200078e00ff */
[----:B------:R-:W-:Y:S04]  /*47f0*/  @!P1 SHF.R.U32.HI R14, RZ, R15, R14 ;  /* 0x0000000fff0e9219 */ /* 0x000fe8000001160e */
[----:B-----5:R-:W-:Y:S01]  /*4800*/  @!P1 SHF.R.U32.HI R9, RZ, R0, R11 ;  /* 0x00000000ff099219 */ /* 0x020fe2000001160b */
[----:B------:R-:W-:Y:S01]  /*4810*/  SYNCS.ARRIVE.TRANS64.RED.A1T0 RZ, [UR8], RZ ;  /* 0x000000ffffff79a7 */ /* 0x000fe20008100408 */
[----:B------:R-:W-:Y:S02]  /*4820*/  @!P1 SEL R14, R13, R14, !P2 ;  /* 0x0000000e0d0e9207 */ /* 0x000fe40005000000 */
[----:B------:R-:W-:Y:S01]  /*4830*/  @!P1 SEL R9, R8, R9, !P0 ;  /* 0x0000000908099207 */ /* 0x000fe20004000000 */
[----:B------:R-:W1:Y:S04]  /*4840*/  SYNCS.PHASECHK.TRANS64.TRYWAIT P5, [UR7+0xa8], R12 ;  /* 0x0000a80cff0075a7 */ /* 0x000e6800080a1107 */
[----:B------:R-:W-:Y:S02]  /*4850*/  @!P1 IMAD.IADD R0, R9, 0x1, -R14 ;  /* 0x0000000109009824 */ /* 0x000fe400078e0a0e */
[----:B------:R-:W-:Y:S02]  /*4860*/  @!P1 IMAD.IADD R9, R14, 0x1, -R9 ;  /* 0x000000010e099824 */ /* 0x000fe400078e0a09 */
[----:B------:R-:W-:Y:S02]  /*4870*/  @!P1 IMAD R13, R0, R3, R13 ;  /* 0x00000003000d9224 */ /* 0x000fe400078e020d */
[----:B------:R-:W-:Y:S01]  /*4880*/  @!P1 IMAD R8, R9, R10, R8 ;  /* 0x0000000a09089224 */ /* 0x000fe200078e0208 */
[----:B-1----:R-:W-:Y:S06]  /*4890*/  @!P5 BRA `(.L_x_80) ;  /* 0x000000400014d947 */ /* 0x002fec0003800000 */
.L_x_176:
[----:B-1----:R-:W-:Y:S01]  /*48a0*/  @!P4 IADD3 R3, P0, PT, R36, 0x580, RZ ;  /* 0x000005802403c810 */ /* 0x002fe20007f1e0ff */
[----:B------:R-:W-:Y:S01]  /*48b0*/  VOTEU.ALL UP1, P4 ;  /* 0x0000000000ff7886 */ /* 0x000fe20002020000 */
[----:B------:R-:W-:Y:S01]  /*48c0*/  UMOV UR18, 0x0 ;  /* 0x0000000000127882 */ /* 0x000fe20000000000 */
[----:B------:R-:W-:Y:S01]  /*48d0*/  UMOV UR19, 0x10000000 ;  /* 0x1000000000137882 */ /* 0x000fe20000000000 */
[----:B------:R-:W-:Y:S01]  /*48e0*/  @!P4 R2UR UR9, R3 ;  /* 0x000000000309c2ca */ /* 0x000fe200000e0000 */
[----:B------:R-:W-:Y:S01]  /*48f0*/  @!P4 IMAD.X R0, RZ, RZ, R37, P0 ;  /* 0x000000ffff00c224 */ /* 0x000fe200000e0625 */
[----:B------:R-:W-:Y:S01]  /*4900*/  @!UP1 UIADD3 UR10, UPT, UPT, UR34, 0x60, URZ ;  /* 0x00000060220a9890 */ /* 0x000fe2000fffe0ff */
[----:B------:R-:W-:Y:S01]  /*4910*/  ISETP.NE.AND P0, PT, R27, 0x2, PT ;  /* 0x000000021b00780c */ /* 0x000fe20003f05270 */
[----:B------:R-:W-:Y:S01]  /*4920*/  UMOV UR11, UR35 ;  /* 0x00000023000b7c82 */ /* 0x000fe20008000000 */
[----:B------:R-:W-:Y:S01]  /*4930*/  UMOV UR12, UR36 ;  /* 0x00000024000c7c82 */ /* 0x000fe20008000000 */
[----:B------:R-:W-:Y:S01]  /*4940*/  @!P4 R2UR UR8, R0 ;  /* 0x000000000008c2ca */ /* 0x000fe200000e0000 */
[----:B------:R-:W-:Y:S01]  /*4950*/  IMAD.IADD R20, R8, 0x1, R58 ;  /* 0x0000000108147824 */ /* 0x000fe200078e023a */
[----:B------:R-:W-:Y:S01]  /*4960*/  @P3 R2UR UR36, R24 ;  /* 0x00000000182432ca */ /* 0x000fe200000e0000 */
[----:B------:R-:W-:Y:S01]  /*4970*/  IMAD.IADD R21, R13, 0x1, R60 ;  /* 0x000000010d157824 */ /* 0x000fe200078e023c */
[----:B------:R-:W-:Y:S02]  /*4980*/  SEL R0, RZ, 0x1, P0 ;  /* 0x00000001ff007807 */ /* 0x000fe40000000000 */
[----:B------:R-:W-:Y:S01]  /*4990*/  LOP3.LUT R32, R32, 0x1, RZ, 0x3c, !PT ;  /* 0x0000000120207812 */ /* 0x000fe200078e3cff */
[----:B------:R-:W-:Y:S01]  /*49a0*/  IMAD.U32 R10, RZ, RZ, UR9 ;  /* 0x00000009ff0a7e24 */ /* 0x000fe2000f8e00ff */
[----:B------:R-:W-:Y:S01]  /*49b0*/  @!UP1 UIADD3 UR9, UPT, UPT, UR7, 0x88, URZ ;  /* 0x0000008807099890 */ /* 0x000fe2000fffe0ff */
[----:B------:R-:W-:Y:S02]  /*49c0*/  LOP3.LUT R25, R25, R0, RZ, 0x3c, !PT ;  /* 0x0000000019197212 */ /* 0x000fe400078e3cff */
[----:B------:R-:W-:Y:S02]  /*49d0*/  SEL R27, R27, RZ, P0 ;  /* 0x000000ff1b1b7207 */ /* 0x000fe40000000000 */
[----:B------:R-:W-:Y:S01]  /*49e0*/  IMAD.U32 R11, RZ, RZ, UR8 ;  /* 0x00000008ff0b7e24 */ /* 0x000fe2000f8e00ff */
[----:B------:R-:W-:Y:S01]  /*49f0*/  @!P4 R2UR UR14, R10 ;  /* 0x000000000a0ec2ca */ /* 0x000fe200000e0000 */
[----:B------:R-:W-:Y:S01]  /*4a00*/  @!UP1 UIADD3 UR8, UPT, UPT, UR7, 0x3200, URZ ;  /* 0x0000320007089890 */ /* 0x000fe2000fffe0ff */
[----:B------:R-:W-:Y:S02]  /*4a10*/  VOTEU.ALL UP1, P4 ;  /* 0x0000000000ff7886 */ /* 0x000fe40002020000 */
[----:B------:R-:W-:Y:S11]  /*4a20*/  @!P4 R2UR UR15, R11 ;  /* 0x000000000b0fc2ca */ /* 0x000ff600000e0000 */
[----:B------:R-:W-:Y:S02]  /*4a30*/  @!UPT UIADD3 URZ, UPT, UPT, URZ, URZ, URZ ;  /* 0x000000fffffff290 */ /* 0x000fe4000fffe0ff */
[----:B------:R2:W-:Y:S01]  /*4a40*/  @!UP1 UTMALDG.3D [UR8], [UR14], desc[UR18] ;  /* 0x000012080e0095b4 */ /* 0x0005e20008011000 */
[----:B------:R2:W-:Y:S01]  /*4a50*/  @!P4 SYNCS.ARRIVE.TRANS64.RED.A0TR RZ, [UR7+0x88], R23 ;  /* 0x00008817ffffc9a7 */ /* 0x0005e20008300407 */
[----:B------:R-:W-:Y:S01]  /*4a60*/  UPLOP3.LUT UP1, UPT, UPT, UPT, UPT, 0x80, 0x8 ;  /* 0x000000000008789c */ /* 0x000fe20003f2f070 */
[----:B------:R-:W-:Y:S01]  /*4a70*/  SYNCS.ARRIVE.TRANS64.RED.A1T0 RZ, [UR13], RZ ;  /* 0x000000ffffff79a7 */ /* 0x000fe2000810040d */
[----:B------:R-:W-:Y:S09]  /*4a80*/  @P3 BRA `(.L_x_81) ;  /* 0xfffffff000943947 */ /* 0x000ff2000383ffff */
[----:B------:R-:W-:-:S04]  /*4a90*/  SHF.L.U32 R3, R32, 0x1f, RZ ;  /* 0x0000001f20037819 */ /* 0x000fc800000006ff */
[----:B------:R-:W1:Y:S02]  /*4aa0*/  SYNCS.PHASECHK.TRANS64.TRYWAIT P0, [UR7+0x90], R3 ;  /* 0x00009003ff0075a7 */ /* 0x000e640008001107 */
[----:B-1----:R-:W-:Y:S05]  /*4ab0*/  @!P0 BRA `(.L_x_82) ;  /* 0x0000003c00a48947 */ /* 0x002fea0003800000 */
.L_x_178:
[----:B------:R-:W3:Y:S02]  /*4ac0*/  SYNCS.PHASECHK.TRANS64.TRYWAIT P0, [UR7+0x98], R3 ;  /* 0x00009803ff0075a7 */ /* 0x000ee40008001107 */
[----:B---3--:R-:W-:Y:S05]  /*4ad0*/  @!P0 BRA `(.L_x_83) ;  /* 0x0000003c00b48947 */ /* 0x008fea0003800000 */
.L_x_180:
[----:B------:R-:W3:Y:S02]  /*4ae0*/  SYNCS.PHASECHK.TRANS64.TRYWAIT P0, [UR7+0xa0], R3 ;  /* 0x0000a003ff0075a7 */ /* 0x000ee40008001107 */
[----:B---3--:R-:W-:Y:S05]  /*4af0*/  @!P0 BRA `(.L_x_84) ;  /* 0x0000003c00c48947 */ /* 0x008fea0003800000 */
.L_x_182:
[----:B-1----:R-:W-:-:S07]  /*4b00*/  MOV R0, UR7 ;  /* 0x0000000700007c02 */ /* 0x002fce0008000f00 */
.L_x_85:
[----:B-1----:R-:W-:-:S04]  /*4b10*/  SHF.L.U32 R3, R32, 0x1f, RZ ;  /* 0x0000001f20037819 */ /* 0x002fc800000006ff */
[----:B------:R1:W3:Y:S03]  /*4b20*/  SYNCS.PHASECHK.TRANS64.TRYWAIT P0, [R0+URZ+0xa8], R3 ;  /* 0x0000a803000075a7 */ /* 0x0002e600080011ff */
[----:B---3--:R-:W-:Y:S05]  /*4b30*/  @!P0 NANOSLEEP.SYNCS 0x989680 ;  /* 0x009896800000895d */ /* 0x008fea0003900000 */
[----:B------:R-:W3:Y:S02]  /*4b40*/  @!P0 SYNCS.PHASECHK.TRANS64 P0, [R0+URZ+0xa8], R3 ;  /* 0x0000a803000085a7 */ /* 0x000ee400080010ff */
[----:B--23--:R-:W-:Y:S05]  /*4b50*/  @P0 EXIT ;  /* 0x000000000000094d */ /* 0x00cfea0003800000 */
[----:B------:R-:W-:Y:S05]  /*4b60*/  BRA `(.L_x_85) ;  /* 0xfffffffc00e87947 */ /* 0x000fea000383ffff */
.L_x_70:
[----:B------:R-:W-:-:S06]  /*4b70*/  UISETP.GE.AND UP1, UPT, UR8, 0x4, UPT ;  /* 0x000000040800788c */ /* 0x000fcc000bf26270 */
[----:B------:R-:W-:-:S13]  /*4b80*/  PLOP3.LUT P0, PT, PT, PT, UP1, 0x80, 0x8 ;  /* 0x000000000008781c */ /* 0x000fda0003f0f018 */
[----:B------:R-:W-:Y:S05]  /*4b90*/  @!P0 EXIT ;  /* 0x000000000000894d */ /* 0x000fea0003800000 */
[----:B------:R-:W-:Y:S01]  /*4ba0*/  BAR.SYNC.DEFER_BLOCKING 0x6, 0xa0 ;  /* 0x0182800000007b1d */ /* 0x000fe20000010000 */
[C---:B------:R-:W-:Y:S01]  /*4bb0*/  IMAD.SHL.U32 R7, R72.reuse, 0x20, RZ ;  /* 0x0000002048077824 */ /* 0x040fe200078e00ff */
[----:B------:R-:W-:Y:S01]  /*4bc0*/  SHF.R.U32.HI R0, RZ, 0x1, R72 ;  /* 0x00000001ff007819 */ /* 0x000fe20000011648 */
[C---:B------:R-:W-:Y:S01]  /*4bd0*/  IMAD.SHL.U32 R64, R72.reuse, 0x10, RZ ;  /* 0x0000001048407824 */ /* 0x040fe200078e00ff */
[C---:B------:R-:W-:Y:S01]  /*4be0*/  LOP3.LUT P0, RZ, R72.reuse, 0x4, RZ, 0xc0, !PT ;  /* 0x0000000448ff7812 */ /* 0x040fe2000780c0ff */
[----:B------:R-:W-:Y:S01]  /*4bf0*/  IMAD.U32 R32, R72, 0x10000, RZ ;  /* 0x0001000048207824 */ /* 0x000fe200078e00ff */
[----:B------:R-:W-:Y:S02]  /*4c00*/  UMOV UR48, 0x400 ;  /* 0x0000040000307882 */ /* 0x000fe40000000000 */
[----:B------:R-:W1:Y:S01]  /*4c10*/  LDC R63, c[0x0][0x370] ;  /* 0x0000dc00ff3f7b82 */ /* 0x000e620000000800 */
[----:B------:R-:W-:Y:S01]  /*4c20*/  ULEA UR48, UR37, UR48, 0x18 ;  /* 0x0000003025307291 */ /* 0x000fe2000f8ec0ff */
[----:B------:R-:W-:Y:S01]  /*4c30*/  LOP3.LUT R5, R7, 0xc0, RZ, 0xc0, !PT ;  /* 0x000000c007057812 */ /* 0x000fe200078ec0ff */
[----:B------:R-:W-:Y:S01]  /*4c40*/  IMAD.MOV.U32 R71, RZ, RZ, 0x20 ;  /* 0x00000020ff477424 */ /* 0x000fe200078e00ff */
[----:B------:R-:W-:Y:S01]  /*4c50*/  LOP3.LUT R64, R64, 0x600, RZ, 0xc0, !PT ;  /* 0x0000060040407812 */ /* 0x000fe200078ec0ff */
[----:B------:R-:W-:Y:S01]  /*4c60*/  UIADD3 UR4, UPT, UPT, UR48, 0x200, URZ ;  /* 0x0000020030047890 */ /* 0x000fe2000fffe0ff */
[----:B------:R-:W-:Y:S01]  /*4c70*/  LOP3.LUT R0, R5, 0x8, R0, 0xf8, !PT ;  /* 0x0000000805007812 */ /* 0x000fe200078ef800 */
[----:B------:R-:W-:Y:S01]  /*4c80*/  IMAD.SHL.U32 R5, R72, 0x4, RZ ;  /* 0x0000000448057824 */ /* 0x000fe200078e00ff */
[----:B------:R-:W2:Y:S01]  /*4c90*/  LDC R28, c[0x0][0xb0c] ;  /* 0x0002c300ff1c7b82 */ /* 0x000ea20000000800 */
[----:B------:R-:W-:Y:S01]  /*4ca0*/  LOP3.LUT R64, R64, 0x20, R7, 0xf8, !PT ;  /* 0x0000002040407812 */ /* 0x000fe200078ef807 */
[----:B------:R-:W-:Y:S01]  /*4cb0*/  IMAD.MOV.U32 R70, RZ, RZ, 0x1 ;  /* 0x00000001ff467424 */ /* 0x000fe200078e00ff */
[----:B------:R-:W-:Y:S01]  /*4cc0*/  LOP3.LUT R32, R32, 0x600000, RZ, 0xc0, !PT ;  /* 0x0060000020207812 */ /* 0x000fe200078ec0ff */
[----:B------:R-:W-:Y:S01]  /*4cd0*/  IMAD.MOV.U32 R30, RZ, RZ, RZ ;  /* 0x000000ffff1e7224 */ /* 0x000fe200078e00ff */
[----:B------:R-:W-:-:S02]  /*4ce0*/  LOP3.LUT R5, R0, 0x18, R5, 0x78, !PT ;  /* 0x0000001800057812 */ /* 0x000fc400078e7805 */
[----:B------:R-:W-:Y:S02]  /*4cf0*/  CS2R R68, SRZ ;  /* 0x0000000000447805 */ /* 0x000fe4000001ff00 */
[----:B------:R-:W-:Y:S01]  /*4d00*/  LOP3.LUT R64, R64, 0x100, R7, 0xf8, !PT ;  /* 0x0000010040407812 */ /* 0x000fe200078ef807 */
[----:B------:R-:W4:Y:S01]  /*4d10*/  LDC R61, c[0x0][0xb20] ;  /* 0x0002c800ff3d7b82 */ /* 0x000f220000000800 */
[----:B------:R-:W3:Y:S01]  /*4d20*/  LDS R3, [UR48+0x170] ;  /* 0x00017030ff037984 */ /* 0x000ee20008000800 */
[----:B------:R-:W-:Y:S01]  /*4d30*/  LOP3.LUT R72, R72, 0x60, RZ, 0xc0, !PT ;  /* 0x0000006048487812 */ /* 0x000fe200078ec0ff */
[----:B------:R-:W-:Y:S01]  /*4d40*/  IMAD.MOV.U32 R75, RZ, RZ, RZ ;  /* 0x000000ffff4b7224 */ /* 0x000fe200078e00ff */
[----:B------:R-:W-:Y:S01]  /*4d50*/  LOP3.LUT R64, R64, R5, RZ, 0xfc, !PT ;  /* 0x0000000540407212 */ /* 0x000fe200078efcff */
[----:B------:R-:W-:Y:S01]  /*4d60*/  IMAD.U32 R66, RZ, RZ, UR4 ;  /* 0x00000004ff427e24 */ /* 0x000fe2000f8e00ff */
[----:B------:R-:W-:Y:S01]  /*4d70*/  SEL R71, R71, 0xffffffe0, !P0 ;  /* 0xffffffe047477807 */ /* 0x000fe20004000000 */
[----:B------:R-:W1:Y:S01]  /*4d80*/  LDCU.64 UR52, c[0x0][0x348] ;  /* 0x00006900ff3477ac */ /* 0x000e620008000a00 */
[----:B------:R-:W1:Y:S01]  /*4d90*/  LDC R27, c[0x0][0xb30] ;  /* 0x0002cc00ff1b7b82 */ /* 0x000e620000000800 */
[----:B------:R-:W1:Y:S01]  /*4da0*/  LDCU.64 UR38, c[0x0][0x888] ;  /* 0x00011100ff2677ac */ /* 0x000e620008000a00 */
[----:B------:R-:W1:Y:S06]  /*4db0*/  LDCU.64 UR44, c[0x0][0x890] ;  /* 0x00011200ff2c77ac */ /* 0x000e6c0008000a00 */
[----:B------:R-:W1:Y:S01]  /*4dc0*/  LDC.64 R56, c[0x0][0xb10] ;  /* 0x0002c400ff387b82 */ /* 0x000e620000000a00 */
[----:B------:R-:W-:Y:S01]  /*4dd0*/  UMOV UR49, URZ ;  /* 0x000000ff00317c82 */ /* 0x000fe20008000000 */
[----:B------:R-:W-:-:S06]  /*4de0*/  UMOV UR51, URZ ;  /* 0x000000ff00337c82 */ /* 0x000fcc0008000000 */
[----:B------:R-:W1:Y:S08]  /*4df0*/  LDC.64 R24, c[0x0][0xb18] ;  /* 0x0002c600ff187b82 */ /* 0x000e700000000a00 */
[----:B------:R-:W1:Y:S08]  /*4e00*/  LDC.64 R22, c[0x0][0xb28] ;  /* 0x0002ca00ff167b82 */ /* 0x000e700000000a00 */
[----:B------:R-:W1:Y:S01]  /*4e10*/  LDC.64 R54, c[0x0][0x8b0] ;  /* 0x00022c00ff367b82 */ /* 0x000e620000000a00 */
[----:B---3--:R-:W-:-:S07]  /*4e20*/  IMAD.IADD R32, R3, 0x1, R32 ;  /* 0x0000000103207824 */ /* 0x008fce00078e0220 */
[----:B------:R-:W3:Y:S08]  /*4e30*/  LDC.64 R52, c[0x0][0x8a8] ;  /* 0x00022a00ff347b82 */ /* 0x000ef00000000a00 */
[----:B--2-4-:R-:W1:Y:S02]  /*4e40*/  LDC R62, c[0x0][0x374] ;  /* 0x0000dd00ff3e7b82 */ /* 0x014e640000000800 */
.L_x_129:
[C---:B------:R-:W-:Y:S02]  /*4e50*/  LEA R0, R75.reuse, UR48, 0x3 ;  /* 0x000000304b007c11 */ /* 0x040fe4000f8e18ff */
[----:B------:R-:W-:Y:S02]  /*4e60*/  SHF.L.U32 R3, R68, 0x1f, RZ ;  /* 0x0000001f44037819 */ /* 0x000fe400000006ff */
[----:B------:R-:W-:Y:S02]  /*4e70*/  LEA R16, R75, UR48, 0x4 ;  /* 0x000000304b107c11 */ /* 0x000fe4000f8e20ff */
[----:B------:R-:W2:Y:S02]  /*4e80*/  SYNCS.PHASECHK.TRANS64.TRYWAIT P0, [R0+URZ+0xc0], R3 ;  /* 0x0000c003000075a7 */ /* 0x000ea400080011ff */
[----:B-12---:R-:W-:Y:S05]  /*4e90*/  @!P0 BRA `(.L_x_86) ;  /* 0x0000003800f48947 */ /* 0x006fea0003800000 */
.L_x_183:
[----:B------:R-:W4:Y:S01]  /*4ea0*/  LDC.64 R12, c[0x0][0xb10] ;  /* 0x0002c400ff0c7b82 */ /* 0x000f220000000a00 */
[----:B------:R-:W3:Y:S01]  /*4eb0*/  LDS.128 R16, [R16+0x150] ;  /* 0x0001500010107984 */ /* 0x000ee20000000c00 */
[----:B-1----:R-:W-:Y:S01]  /*4ec0*/  ISETP.NE.AND P1, PT, R27, 0x1, PT ;  /* 0x000000011b00780c */ /* 0x002fe20003f25270 */
[----:B--2---:R-:W-:Y:S01]  /*4ed0*/  VIADD R0, R0, 0xd0 ;  /* 0x000000d000007836 */ /* 0x004fe20000000000 */
[----:B------:R-:W-:Y:S04]  /*4ee0*/  ISETP.GE.AND P0, PT, R26, 0x1, PT ;  /* 0x000000011a00780c */ /* 0x000fe80003f06270 */
[----:B------:R-:W1:Y:S01]  /*4ef0*/  LDC.64 R10, c[0x0][0xb18] ;  /* 0x0002c600ff0a7b82 */ /* 0x000e620000000a00 */
[----:B------:R-:W-:Y:S01]  /*4f00*/  PRMT R0, RZ, 0x654, R0 ;  /* 0x00000654ff007816 */ /* 0x000fe20000000000 */
[----:B------:R-:W-:Y:S01]  /*4f10*/  @!PT LDS RZ, [RZ] ;  /* 0x00000000fffff984 */ /* 0x000fe20000000800 */
[----:B------:R-:W-:Y:S01]  /*4f20*/  @!PT LDS RZ, [RZ] ;  /* 0x00000000fffff984 */ /* 0x000fe20000000800 */
[----:B------:R-:W-:Y:S01]  /*4f30*/  @!PT LDS RZ, [RZ] ;  /* 0x00000000fffff984 */ /* 0x000fe20000000800 */
[----:B------:R-:W-:Y:S01]  /*4f40*/  @!PT LDS RZ, [RZ] ;  /* 0x00000000fffff984 */ /* 0x000fe20000000800 */
[----:B------:R2:W-:Y:S06]  /*4f50*/  MEMBAR.ALL.CTA ;  /* 0x0000000000007992 */ /* 0x0005ec0000008000 */
[----:B--2---:R-:W2:Y:S01]  /*4f60*/  FENCE.VIEW.ASYNC.S ;  /* 0x00000000000073c6 */ /* 0x004ea20000000000 */
[----:B------:R-:W1:Y:S08]  /*4f70*/  @!P1 LDC R14, c[0x0][0xb20] ;  /* 0x0002c800ff0e9b82 */ /* 0x000e700000000800 */
[----:B------:R-:W1:Y:S01]  /*4f80*/  @!P1 LDC R9, c[0x0][0xb0c] ;  /* 0x0002c300ff099b82 */ /* 0x000e620000000800 */
[----:B--2---:R2:W-:Y:S01]  /*4f90*/  SYNCS.ARRIVE.TRANS64.RED.A1T0 RZ, [R0+URZ], RZ ;  /* 0x000000ff00ff79a7 */ /* 0x0045e200081004ff */
[----:B---3--:R-:W-:Y:S04]  /*4fa0*/  LOP3.LUT P4, RZ, R18, 0x1, RZ, 0xc0, !PT ;  /* 0x0000000112ff7812 */ /* 0x008fe8000788c0ff */
[----:B------:R-:W-:Y:S09]  /*4fb0*/  P2R R73, PR, RZ, 0x10 ;  /* 0x00000010ff497803 */ /* 0x000ff20000000000 */
[----:B------:R-:W-:Y:S02]  /*4fc0*/  @P4 MOV R31, R16 ;  /* 0x00000010001f4202 */ /* 0x000fe40000000f00 */
[----:B------:R-:W-:Y:S01]  /*4fd0*/  @P4 LOP3.LUT R29, R17, 0xffff, RZ, 0xc0, !PT ;  /* 0x0000ffff111d4812 */ /* 0x000fe200078ec0ff */
[----:B--2-4-:R-:W-:Y:S06]  /*4fe0*/  @!P0 BRA `(.L_x_87) ;  /* 0x0000000000a48947 */ /* 0x014fec0003800000 */
[----:B------:R-:W-:Y:S01]  /*4ff0*/  IMAD.HI.U32 R36, R62, R25, RZ ;  /* 0x000000193e247227 */ /* 0x000fe200078e00ff */
[----:B------:R-:W-:Y:S02]  /*5000*/  ISETP.NE.AND P0, PT, R24, 0x1, PT ;  /* 0x000000011800780c */ /* 0x000fe40003f05270 */
[----:B------:R-:W-:Y:S01]  /*5010*/  ISETP.NE.AND P2, PT, R26, 0x1, PT ;  /* 0x000000011a00780c */ /* 0x000fe20003f45270 */
[-C--:B------:R-:W-:Y:S01]  /*5020*/  IMAD.HI.U32 R34, R63, R56.reuse, RZ ;  /* 0x000000383f227227 */ /* 0x080fe200078e00ff */
[----:B------:R-:W-:Y:S02]  /*5030*/  SHF.R.U32.HI R37, RZ, R61, R36 ;  /* 0x0000003dff257219 */ /* 0x000fe40000011624 */
[----:B------:R-:W-:Y:S01]  /*5040*/  ISETP.NE.AND P3, PT, R28, 0x1, PT ;  /* 0x000000011c00780c */ /* 0x000fe20003f65270 */
[----:B------:R-:W-:Y:S01]  /*5050*/  IMAD.HI.U32 R40, R29, R25, RZ ;  /* 0x000000191d287227 */ /* 0x000fe200078e00ff */
[----:B------:R-:W-:Y:S02]  /*5060*/  SHF.R.U32.HI R34, RZ, R57, R34 ;  /* 0x00000039ff227219 */ /* 0x000fe40000011622 */
[----:B------:R-:W-:Y:S01]  /*5070*/  SEL R3, R62, R37, !P0 ;  /* 0x000000253e037207 */ /* 0x000fe20004000000 */
[----:B------:R-:W-:Y:S01]  /*5080*/  IMAD.HI.U32 R38, R31, R56, RZ ;  /* 0x000000381f267227 */ /* 0x000fe200078e00ff */
[----:B------:R-:W-:Y:S03]  /*5090*/  SEL R7, R63, R34, !P3 ;  /* 0x000000223f077207 */ /* 0x000fe60005800000 */
[-C--:B------:R-:W-:Y:S01]  /*50a0*/  IMAD.HI.U32 R34, R3, R22.reuse, RZ ;  /* 0x0000001603227227 */ /* 0x080fe200078e00ff */
[----:B------:R-:W-:Y:S03]  /*50b0*/  SHF.R.U32.HI R38, RZ, R57, R38 ;  /* 0x00000039ff267219 */ /* 0x000fe60000011626 */
[----:B------:R-:W-:Y:S01]  /*50c0*/  IMAD.HI.U32 R36, R7, R22, RZ ;  /* 0x0000001607247227 */ /* 0x000fe200078e00ff */
[----:B------:R-:W-:Y:S02]  /*50d0*/  @P2 SHF.R.U32.HI R3, RZ, R23, R34 ;  /* 0x00000017ff032219 */ /* 0x000fe40000011622 */
[----:B------:R-:W-:Y:S02]  /*50e0*/  SHF.R.U32.HI R34, RZ, R61, R40 ;  /* 0x0000003dff227219 */ /* 0x000fe40000011628 */
[----:B------:R-:W-:Y:S01]  /*50f0*/  @P2 SHF.R.U32.HI R7, RZ, R23, R36 ;  /* 0x00000017ff072219 */ /* 0x000fe20000011624 */
[C---:B------:R-:W-:Y:S01]  /*5100*/  IMAD R2, R26.reuse, R3, RZ ;  /* 0x000000031a027224 */ /* 0x040fe200078e02ff */
[----:B------:R-:W-:Y:S02]  /*5110*/  SEL R5, R29, R34, !P0 ;  /* 0x000000221d057207 */ /* 0x000fe40004000000 */
[----:B------:R-:W-:Y:S01]  /*5120*/  SEL R3, R31, R38, !P3 ;  /* 0x000000261f037207 */ /* 0x000fe20005800000 */
[----:B------:R-:W-:Y:S01]  /*5130*/  IMAD R4, R26, R7, RZ ;  /* 0x000000071a047224 */ /* 0x000fe200078e02ff */
[C---:B------:R-:W-:Y:S01]  /*5140*/  ISETP.GE.AND P0, PT, R5.reuse, R2, PT ;  /* 0x000000020500720c */ /* 0x040fe20003f06270 */
[----:B------:R-:W-:Y:S03]  /*5150*/  IMAD.HI.U32 R6, R5, R22, RZ ;  /* 0x0000001605067227 */ /* 0x000fe600078e00ff */
[----:B------:R-:W-:Y:S01]  /*5160*/  ISETP.GE.OR P0, PT, R3, R4, P0 ;  /* 0x000000040300720c */ /* 0x000fe20000706670 */
[----:B------:R-:W-:Y:S01]  /*5170*/  IMAD.MOV R4, RZ, RZ, -R3 ;  /* 0x000000ffff047224 */ /* 0x000fe200078e0a03 */
[-C--:B------:R-:W-:Y:S03]  /*5180*/  SHF.R.U32.HI R6, RZ, R23.reuse, R6 ;  /* 0x00000017ff067219 */ /* 0x080fe60000011606 */
[----:B------:R-:W-:Y:S01]  /*5190*/  IMAD R31, R28, R4, R31 ;  /* 0x000000041c1f7224 */ /* 0x000fe200078e021f */
[----:B------:R-:W-:Y:S05]  /*51a0*/  SEL R15, R5, R6, !P2 ;  /* 0x00000006050f7207 */ /* 0x000fea0005000000 */
[----:B------:R-:W-:Y:S02]  /*51b0*/  IMAD.MOV R6, RZ, RZ, -R15 ;  /* 0x000000ffff067224 */ /* 0x000fe400078e0a0f */
[C---:B------:R-:W-:Y:S04]  /*51c0*/  @!P0 IMAD.HI.U32 R2, R3.reuse, R22, RZ ;  /* 0x0000001603028227 */ /* 0x040fe800078e00ff */
[----:B------:R-:W-:Y:S01]  /*51d0*/  IMAD R6, R26, R6, R5 ;  /* 0x000000061a067224 */ /* 0x000fe200078e0205 */
[----:B------:R-:W-:Y:S04]  /*51e0*/  @!P0 SHF.R.U32.HI R2, RZ, R23, R2 ;  /* 0x00000017ff028219 */ /* 0x000fe80000011602 */
[----:B------:R-:W-:Y:S02]  /*51f0*/  @!P0 SEL R0, R3, R2, !P2 ;  /* 0x0000000203008207 */ /* 0x000fe40005000000 */
[----:B------:R-:W-:Y:S02]  /*5200*/  IADD3 R2, PT, PT, -R5, RZ, RZ ;  /* 0x000000ff05027210 */ /* 0x000fe40007ffe1ff */
[----:B------:R-:W-:Y:S01]  /*5210*/  @!P0 IADD3 R8, PT, PT, R15, -R0, RZ ;  /* 0x800000000f088210 */ /* 0x000fe20007ffe0ff */
[----:B------:R-:W-:Y:S02]  /*5220*/  @!P0 IMAD R0, R7, R6, R0 ;  /* 0x0000000607008224 */ /* 0x000fe400078e0200 */
[----:B------:R-:W-:Y:S02]  /*5230*/  IMAD R29, R24, R2, R29 ;  /* 0x00000002181d7224 */ /* 0x000fe400078e021d */
[----:B------:R-:W-:Y:S02]  /*5240*/  @!P0 IMAD R5, R8, R26, R3 ;  /* 0x0000001a08058224 */ /* 0x000fe400078e0203 */
[----:B------:R-:W-:Y:S04]  /*5250*/  @!P0 IMAD.MOV.U32 R3, RZ, RZ, R0 ;  /* 0x000000ffff038224 */ /* 0x000fe800078e0000 */
[----:B------:R-:W-:Y:S02]  /*5260*/  IMAD R31, R3, R28, R31 ;  /* 0x0000001c031f7224 */ /* 0x000fe400078e021f */
[----:B------:R-:W-:Y:S07]  /*5270*/  IMAD R29, R5, R24, R29 ;  /* 0x00000018051d7224 */ /* 0x000fee00078e021d */
.L_x_87:
[----:B-1----:R-:W-:Y:S01]  /*5280*/  @!P1 ISETP.NE.AND P0, PT, R10, 0x1, PT ;  /* 0x000000010a00980c */ /* 0x002fe20003f05270 */
[----:B------:R-:W-:Y:S01]  /*5290*/  @!P1 IMAD.HI.U32 R3, R29, R11, RZ ;  /* 0x0000000b1d039227 */ /* 0x000fe200078e00ff */
[----:B------:R-:W-:Y:S01]  /*52a0*/  R2UR UR42, R21 ;  /* 0x00000000152a72ca */ /* 0x000fe200000e0000 */
[----:B------:R-:W-:Y:S01]  /*52b0*/  BSSY.RECONVERGENT B6, `(.L_x_88) ;  /* 0x0000031000067945 */ /* 0x000fe20003800200 */
[----:B------:R-:W-:Y:S01]  /*52c0*/  R2UR UR41, R20 ;  /* 0x00000000142972ca */ /* 0x000fe200000e0000 */
[----:B------:R-:W-:Y:S01]  /*52d0*/  @!P1 IMAD.HI.U32 R0, R31, R12, RZ ;  /* 0x0000000c1f009227 */ /* 0x000fe200078e00ff */
[----:B------:R-:W-:Y:S02]  /*52e0*/  @!P1 SHF.R.U32.HI R2, RZ, R14, R3 ;  /* 0x0000000eff029219 */ /* 0x000fe40000011603 */
[----:B------:R-:W-:Y:S01]  /*52f0*/  @!P1 ISETP.NE.AND P2, PT, R9, 0x1, PT ;  /* 0x000000010900980c */ /* 0x000fe20003f45270 */
[----:B------:R-:W-:Y:S01]  /*5300*/  VIADD R75, R75, 0x1 ;  /* 0x000000014b4b7836 */ /* 0x000fe20000000000 */
[----:B------:R-:W-:Y:S02]  /*5310*/  @!P1 SEL R2, R29, R2, !P0 ;  /* 0x000000021d029207 */ /* 0x000fe40004000000 */
[----:B------:R-:W-:Y:S02]  /*5320*/  @!P1 SHF.R.U32.HI R0, RZ, R13, R0 ;  /* 0x0000000dff009219 */ /* 0x000fe40000011600 */
[----:B------:R-:W-:Y:S01]  /*5330*/  LOP3.LUT P0, RZ, R66, 0x1b0, RZ, 0xc0, !PT ;  /* 0x000001b042ff7812 */ /* 0x000fe2000780c0ff */
[----:B------:R-:W-:Y:S01]  /*5340*/  USHF.L.U32 UR42, UR42, 0x6, URZ ;  /* 0x000000062a2a7899 */ /* 0x000fe200080006ff */
[----:B------:R-:W-:Y:S01]  /*5350*/  @!P1 SEL R3, R31, R0, !P2 ;  /* 0x000000001f039207 */ /* 0x000fe20005000000 */
[----:B------:R-:W-:Y:S01]  /*5360*/  USHF.L.U32 UR41, UR41, 0x7, URZ ;  /* 0x0000000729297899 */ /* 0x000fe200080006ff */
[----:B------:R-:W-:Y:S03]  /*5370*/  @P4 SHF.R.U32.HI R67, RZ, 0x10, R17 ;  /* 0x00000010ff434819 */ /* 0x000fe60000011611 */
[----:B------:R-:W-:Y:S02]  /*5380*/  @!P1 IMAD.IADD R0, R2, 0x1, -R3 ;  /* 0x0000000102009824 */ /* 0x000fe400078e0a03 */
[----:B------:R-:W-:Y:S02]  /*5390*/  @!P1 IMAD.IADD R2, R3, 0x1, -R2 ;  /* 0x0000000103029824 */ /* 0x000fe400078e0a02 */
[----:B------:R-:W-:Y:S02]  /*53a0*/  @!P1 IMAD R31, R0, R9, R31 ;  /* 0x00000009001f9224 */ /* 0x000fe400078e021f */
[----:B------:R-:W-:Y:S01]  /*53b0*/  @!P1 IMAD R29, R2, R10, R29 ;  /* 0x0000000a021d9224 */ /* 0x000fe200078e021d */
[----:B------:R-:W-:Y:S06]  /*53c0*/  @!P0 BRA `(.L_x_89) ;  /* 0x00000000007c8947 */ /* 0x000fec0003800000 */
[----:B------:R-:W1:Y:S01]  /*53d0*/  LDCU.64 UR8, c[0x4][0x80] ;  /* 0x01001000ff0877ac */ /* 0x000e620008000a00 */
[----:B------:R-:W-:Y:S01]  /*53e0*/  MOV R2, 0x0 ;  /* 0x0000000000027802 */ /* 0x000fe20000000f00 */
[----:B------:R-:W-:Y:S02]  /*53f0*/  HFMA2 R12, -RZ, RZ, 0, 5.9604644775390625e-08 ;  /* 0x00000001ff0c7431 */ /* 0x000fe400000001ff */
[----:B------:R-:W-:Y:S01]  /*5400*/  IMAD.MOV.U32 R8, RZ, RZ, 0x70 ;  /* 0x00000070ff087424 */ /* 0x000fe200078e00ff */
[----:B------:R2:W3:Y:S01]  /*5410*/  LDC.64 R14, c[0x4][R2] ;  /* 0x01000000020e7b82 */ /* 0x0004e20000000a00 */
[----:B------:R-:W4:Y:S01]  /*5420*/  LDCU.64 UR6, c[0x4][0x88] ;  /* 0x01001100ff0677ac */ /* 0x000f220008000a00 */
[----:B------:R-:W-:Y:S01]  /*5430*/  IMAD.MOV.U32 R13, RZ, RZ, RZ ;  /* 0x000000ffff0d7224 */ /* 0x000fe200078e00ff */
[----:B------:R-:W2:Y:S01]  /*5440*/  LDCU.64 UR4, c[0x4][0x8] ;  /* 0x01000100ff0477ac */ /* 0x000ea20008000a00 */
[----:B-1----:R-:W-:Y:S01]  /*5450*/  MOV R5, UR9 ;  /* 0x0000000900057c02 */ /* 0x002fe20008000f00 */
[----:B------:R-:W-:Y:S01]  /*5460*/  IMAD.U32 R4, RZ, RZ, UR8 ;  /* 0x00000008ff047e24 */ /* 0x000fe2000f8e00ff */
[----:B----4-:R-:W-:Y:S01]  /*5470*/  MOV R7, UR7 ;  /* 0x0000000700077c02 */ /* 0x010fe20008000f00 */
[----:B------:R-:W-:Y:S01]  /*5480*/  IMAD.U32 R6, RZ, RZ, UR6 ;  /* 0x00000006ff067e24 */ /* 0x000fe2000f8e00ff */
[----:B--2---:R-:W-:Y:S01]  /*5490*/  MOV R11, UR5 ;  /* 0x00000005000b7c02 */ /* 0x004fe20008000f00 */
[----:B------:R-:W-:Y:S02]  /*54a0*/  IMAD.U32 R10, RZ, RZ, UR4 ;  /* 0x00000004ff0a7e24 */ /* 0x000fe4000f8e00ff */
[----:B------:R-:W-:Y:S07]  /*54b0*/  LEPC R20, `(.L_x_90) ;  /* 0x000000001014794e */ /* 0x000fee0000000000 */
[----:B---3-5:R-:W-:Y:S05]  /*54c0*/  CALL.ABS.NOINC R14 ;  /* 0x000000000e007343 */ /* 0x028fea0003c00000 */
.L_x_90:
[----:B------:R-:W1:Y:S01]  /*54d0*/  LDCU.64 UR8, c[0x4][0x80] ;  /* 0x01001000ff0877ac */ /* 0x000e620008000a00 */
[----:B------:R-:W2:Y:S01]  /*54e0*/  LDC.64 R2, c[0x4][R2] ;  /* 0x0100000002027b82 */ /* 0x000ea20000000a00 */
[----:B------:R-:W-:Y:S02]  /*54f0*/  HFMA2 R12, -RZ, RZ, 0, 5.9604644775390625e-08 ;  /* 0x00000001ff0c7431 */ /* 0x000fe400000001ff */
[----:B------:R-:W-:Y:S02]  /*5500*/  IMAD.MOV.U32 R8, RZ, RZ, 0x70 ;  /* 0x00000070ff087424 */ /* 0x000fe400078e00ff */
[----:B------:R-:W-:Y:S01]  /*5510*/  IMAD.MOV.U32 R13, RZ, RZ, RZ ;  /* 0x000000ffff0d7224 */ /* 0x000fe200078e00ff */
[----:B------:R-:W3:Y:S01]  /*5520*/  LDCU.64 UR6, c[0x4][0x88] ;  /* 0x01001100ff0677ac */ /* 0x000ee20008000a00 */
[----:B------:R-:W4:Y:S01]  /*5530*/  LDCU.64 UR4, c[0x4][0x8] ;  /* 0x01000100ff0477ac */ /* 0x000f220008000a00 */
[----:B-1----:R-:W-:Y:S02]  /*5540*/  MOV R4, UR8 ;  /* 0x0000000800047c02 */ /* 0x002fe40008000f00 */
[----:B------:R-:W-:Y:S02]  /*5550*/  MOV R5, UR9 ;  /* 0x0000000900057c02 */ /* 0x000fe40008000f00 */
[----:B---3--:R-:W-:Y:S01]  /*5560*/  MOV R7, UR7 ;  /* 0x0000000700077c02 */ /* 0x008fe20008000f00 */
[----:B------:R-:W-:Y:S01]  /*5570*/  IMAD.U32 R6, RZ, RZ, UR6 ;  /* 0x00000006ff067e24 */ /* 0x000fe2000f8e00ff */
[----:B----4-:R-:W-:Y:S01]  /*5580*/  MOV R11, UR5 ;  /* 0x00000005000b7c02 */ /* 0x010fe20008000f00 */
[----:B------:R-:W-:Y:S02]  /*5590*/  IMAD.U32 R10, RZ, RZ, UR4 ;  /* 0x00000004ff0a7e24 */ /* 0x000fe4000f8e00ff */
[----:B------:R-:W-:Y:S07]  /*55a0*/  LEPC R20, `(.L_x_89) ;  /* 0x000000001014794e */ /* 0x000fee0000000000 */
[----:B--2---:R-:W-:Y:S05]  /*55b0*/  CALL.ABS.NOINC R2 ;  /* 0x0000000002007343 */ /* 0x004fea0003c00000 */
.L_x_89:
[----:B------:R-:W-:Y:S05]  /*55c0*/  BSYNC.RECONVERGENT B6 ;  /* 0x0000000000067941 */ /* 0x000fea0003800200 */
.L_x_88:
[----:B------:R-:W-:Y:S01]  /*55d0*/  ISETP.NE.U32.AND P4, PT, R54, RZ, PT ;  /* 0x000000ff3600720c */ /* 0x000fe20003f85070 */
[----:B------:R-:W-:Y:S01]  /*55e0*/  UISETP.NE.AND UP2, UPT, UR50, URZ, UPT ;  /* 0x000000ff3200728c */ /* 0x000fe2000bf45270 */
[----:B------:R-:W-:Y:S01]  /*55f0*/  ISETP.NE.U32.AND P2, PT, RZ, UR38, PT ;  /* 0x00000026ff007c0c */ /* 0x000fe2000bf45070 */
[----:B------:R-:W-:Y:S01]  /*5600*/  UISETP.NE.U32.AND UP1, UPT, UR44, URZ, UPT ;  /* 0x000000ff2c00728c */ /* 0x000fe2000bf25070 */
[----:B------:R-:W-:Y:S01]  /*5610*/  ISETP.NE.AND.EX P4, PT, R55, RZ, PT, P4 ;  /* 0x000000ff3700720c */ /* 0x000fe20003f85340 */
[----:B------:R-:W-:Y:S01]  /*5620*/  UPLOP3.LUT UP0, UPT, UPT, UPT, UPT, 0x40, 0x4 ;  /* 0x000000000004789c */ /* 0x000fe20003f0e870 */
[----:B------:R-:W-:Y:S01]  /*5630*/  ISETP.NE.AND.EX P2, PT, RZ, UR39, PT, P2 ;  /* 0x00000027ff007c0c */ /* 0x000fe2000bf45320 */
[----:B------:R-:W-:Y:S01]  /*5640*/  UISETP.NE.AND.EX UP1, UPT, UR45, URZ, UPT, UP1 ;  /* 0x000000ff2d00728c */ /* 0x000fe2000bf25310 */
[----:B------:R-:W-:Y:S04]  /*5650*/  PLOP3.LUT P1, PT, PT, PT, UP2, 0x80, 0x8 ;  /* 0x000000000008781c */ /* 0x000fe80003f2f028 */
[----:B------:R-:W-:Y:S06]  /*5660*/  @UP2 UPLOP3.LUT UP0, UPT, UPT, UPT, UP1, 0x80, 0x8 ;  /* 0x000000000008289c */ /* 0x000fec0003f0f010 */
[----:B------:R-:W-:Y:S01]  /*5670*/  PLOP3.LUT P0, PT, PT, PT, UP0, 0x80, 0x8 ;  /* 0x000000000008781c */ /* 0x000fe20003f0f008 */
[----:B------:R-:W-:Y:S01]  /*5680*/  @!UPT UIADD3 URZ, UPT, UPT, URZ, URZ, URZ ;  /* 0x000000fffffff290 */ /* 0x000fe2000fffe0ff */
[----:B------:R-:W-:Y:S11]  /*5690*/  BRA.U !UP1, `(.L_x_91) ;  /* 0x0000000109387547 */ /* 0x000ff6000b800000 */
[----:B------:R-:W-:Y:S01]  /*56a0*/  UISETP.NE.U32.AND UP0, UPT, UR38, URZ, UPT ;  /* 0x000000ff2600728c */ /* 0x000fe2000bf05070 */
[----:B------:R-:W-:Y:S02]  /*56b0*/  HFMA2 R0, -RZ, RZ, 0, 5.9604644775390625e-08 ;  /* 0x00000001ff007431 */ /* 0x000fe400000001ff */
[----:B------:R-:W-:Y:S01]  /*56c0*/  IMAD.MOV.U32 R59, RZ, RZ, 0x1 ;  /* 0x00000001ff3b7424 */ /* 0x000fe200078e00ff */
[----:B------:R-:W-:Y:S06]  /*56d0*/  UISETP.NE.AND.EX UP0, UPT, UR39, URZ, UPT, UP0 ;  /* 0x000000ff2700728c */ /* 0x000fec000bf05300 */
[----:B------:R-:W-:Y:S05]  /*56e0*/  PLOP3.LUT P3, PT, PT, PT, UP0, 0x80, 0x8 ;  /* 0x000000000008781c */ /* 0x000fea0003f6f008 */
[----:B------:R-:W1:Y:S01]  /*56f0*/  @UP0 LDCU.64 UR6, c[0x0][0x888] ;  /* 0x00011100ff0607ac */ /* 0x000e620008000a00 */
[----:B------:R-:W-:Y:S07]  /*5700*/  @UP0 UIMAD UR4, UR36, UR44, URZ ;  /* 0x0000002c240402a4 */ /* 0x000fee000f8e02ff */
[----:B------:R-:W-:Y:S01]  /*5710*/  @!P3 PRMT R59, R0, 0x7610, R59 ;  /* 0x00007610003bb816 */ /* 0x000fe2000000003b */
[----:B-1----:R-:W-:Y:S03]  /*5720*/  @UP0 UIMAD.WIDE UR6, UR4, 0x4, UR6 ;  /* 0x00000004040608a5 */ /* 0x002fe6000f8e0206 */
[----:B------:R-:W1:Y:S03]  /*5730*/  @!UP0 LDCU UR4, c[0x0][0x880] ;  /* 0x00011000ff0487ac */ /* 0x000e660008000800 */
[----:B------:R-:W-:Y:S01]  /*5740*/  IMAD.U32 R2, RZ, RZ, UR6 ;  /* 0x00000006ff027e24 */ /* 0x000fe2000f8e00ff */
[----:B------:R-:W-:Y:S05]  /*5750*/  MOV R3, UR7 ;  /* 0x0000000700037c02 */ /* 0x000fea0008000f00 */
[----:B-----5:R2:W5:Y:S02]  /*5760*/  @P3 LDG.E R35, desc[UR46][R2.64] ;  /* 0x0000002e02233981 */ /* 0x020564000c1e1900 */
[----:B-12---:R-:W-:Y:S02]  /*5770*/  @!P3 IMAD.U32 R35, RZ, RZ, UR4 ;  /* 0x00000004ff23be24 */ /* 0x006fe4000f8e00ff */
.L_x_91:
[----:B------:R-:W-:Y:S05]  /*5780*/  @!P4 BRA `(.L_x_92) ;  /* 0x000000000020c947 */ /* 0x000fea0003800000 */
[----:B------:R-:W-:Y:S04]  /*5790*/  ISETP.NE.U32.AND P3, PT, R52, RZ, PT ;  /* 0x000000ff3400720c */ /* 0x000fe80003f65070 */
[----:B------:R-:W-:Y:S11]  /*57a0*/  ISETP.NE.AND.EX P3, PT, R53, RZ, PT, P3 ;  /* 0x000000ff3500720c */ /* 0x000ff60003f65330 */
[----:B------:R-:W-:Y:S02]  /*57b0*/  @!UPT UIADD3 URZ, UPT, UPT, URZ, URZ, URZ ;  /* 0x000000fffffff290 */ /* 0x000fe4000fffe0ff */
[----:B------:R-:W1:Y:S01]  /*57c0*/  @P3 LDC.64 R2, c[0x0][0x8a8] ;  /* 0x00022a00ff023b82 */ /* 0x000e620000000a00 */
[----:B------:R-:W-:Y:S04]  /*57d0*/  @P3 IMAD R0, R54, UR36, RZ ;  /* 0x0000002436003c24 */ /* 0x000fe8000f8e02ff */
[----:B-1----:R-:W-:Y:S05]  /*57e0*/  @P3 IMAD.WIDE R2, R0, 0x4, R2 ;  /* 0x0000000400023825 */ /* 0x002fea00078e0202 */
[----:B-----5:R1:W5:Y:S02]  /*57f0*/  @P3 LDG.E R33, desc[UR46][R2.64] ;  /* 0x0000002e02213981 */ /* 0x020364000c1e1900 */
[----:B-1----:R-:W2:Y:S02]  /*5800*/  @!P3 LDC R33, c[0x0][0x8a0] ;  /* 0x00022800ff21bb82 */ /* 0x002ea40000000800 */
.L_x_92:
[----:B-----5:R-:W-:Y:S01]  /*5810*/  FSETP.NEU.AND P3, PT, R35, RZ, PT ;  /* 0x000000ff2300720b */ /* 0x020fe20003f6d000 */
[----:B------:R-:W-:Y:S01]  /*5820*/  IMAD.SHL.U32 R80, R64, 0x2, RZ ;  /* 0x0000000240507824 */ /* 0x000fe200078e00ff */
[----:B------:R-:W-:Y:S01]  /*5830*/  SEL R7, RZ, 0xffffffff, P2 ;  /* 0xffffffffff077807 */ /* 0x000fe20001000000 */
[----:B------:R-:W-:Y:S01]  /*5840*/  BSSY B1, `(.L_x_93) ;  /* 0x0000036000017945 */ /* 0x000fe20003800000 */
[----:B------:R-:W-:Y:S01]  /*5850*/  @P1 LOP3.LUT P2, RZ, R59, 0xff, RZ, 0xc0, !PT ;  /* 0x000000ff3bff1812 */ /* 0x000fe2000784c0ff */
[----:B------:R-:W-:Y:S01]  /*5860*/  VIADD R78, R80, UR48 ;  /* 0x00000030504e7c36 */ /* 0x000fe20008000000 */
[----:B------:R-:W-:Y:S01]  /*5870*/  @P1 SEL R2, RZ, 0xffffffff, P3 ;  /* 0xffffffffff021807 */ /* 0x000fe20001800000 */
[----:B------:R-:W-:Y:S01]  /*5880*/  IMAD.MOV.U32 R81, RZ, RZ, 0x1 ;  /* 0x00000001ff517424 */ /* 0x000fe200078e00ff */
[----:B------:R-:W-:Y:S01]  /*5890*/  LOP3.LUT R70, R70, 0x1, RZ, 0x3c, !PT ;  /* 0x0000000146467812 */ /* 0x000fe200078e3cff */
[----:B------:R-:W-:Y:S01]  /*58a0*/  IMAD.MOV.U32 R39, RZ, RZ, RZ ;  /* 0x000000ffff277224 */ /* 0x000fe200078e00ff */
[----:B------:R-:W-:Y:S02]  /*58b0*/  @P0 SEL R2, R7, R2, !P2 ;  /* 0x0000000207020207 */ /* 0x000fe40005000000 */
[----:B------:R-:W-:Y:S02]  /*58c0*/  CS2R R50, SRZ ;  /* 0x0000000000327805 */ /* 0x000fe4000001ff00 */
[----:B------:R-:W-:Y:S02]  /*58d0*/  LEA R79, R30, UR48, 0x3 ;  /* 0x000000301e4f7c11 */ /* 0x000fe4000f8e18ff */
[----:B------:R-:W-:Y:S02]  /*58e0*/  CS2R R48, SRZ ;  /* 0x0000000000307805 */ /* 0x000fe4000001ff00 */
[----:B------:R-:W-:Y:S02]  /*58f0*/  @P1 LOP3.LUT R2, R2, 0x1, RZ, 0xc0, !PT ;  /* 0x0000000102021812 */ /* 0x000fe400078ec0ff */
[----:B------:R-:W-:Y:S02]  /*5900*/  CS2R R42, SRZ ;  /* 0x00000000002a7805 */ /* 0x000fe4000001ff00 */
[----:B------:R-:W-:Y:S02]  /*5910*/  SHF.L.U32 R0, R69, 0x1f, RZ ;  /* 0x0000001f45007819 */ /* 0x000fe400000006ff */
[----:B------:R-:W-:Y:S02]  /*5920*/  CS2R R40, SRZ ;  /* 0x0000000000287805 */ /* 0x000fe4000001ff00 */
[----:B------:R-:W-:Y:S01]  /*5930*/  ISETP.NE.U32.OR P5, PT, R2, 0x1, !P1 ;  /* 0x000000010200780c */ /* 0x000fe20004fa5470 */
[----:B------:R-:W-:Y:S01]  /*5940*/  IMAD.IADD R77, R71, 0x1, R78 ;  /* 0x00000001474d7824 */ /* 0x000fe200078e024e */
[----:B------:R-:W-:Y:S02]  /*5950*/  PLOP3.LUT P2, PT, PT, PT, UP1, 0x80, 0x8 ;  /* 0x000000000008781c */ /* 0x000fe40003f4f018 */
[----:B------:R-:W-:Y:S02]  /*5960*/  LEA.HI R5, R30, R30, RZ, 0x1 ;  /* 0x0000001e1e057211 */ /* 0x000fe400078f08ff */
[----:B------:R-:W-:Y:S02]  /*5970*/  LOP3.LUT P4, R74, R59, 0xff, RZ, 0xc0, !PT ;  /* 0x000000ff3b4a7812 */ /* 0x000fe4000788c0ff */
[----:B------:R-:W-:Y:S01]  /*5980*/  SEL R2, RZ, 0xffffffff, P3 ;  /* 0xffffffffff027807 */ /* 0x000fe20001800000 */
[C---:B------:R-:W-:Y:S01]  /*5990*/  IMAD.SHL.U32 R3, R5.reuse, 0x40, RZ ;  /* 0x0000004005037824 */ /* 0x040fe200078e00ff */
[----:B------:R-:W-:Y:S02]  /*59a0*/  LOP3.LUT R5, R5, 0xffe, RZ, 0xc0, !PT ;  /* 0x00000ffe05057812 */ /* 0x000fe400078ec0ff */
[----:B------:R-:W-:Y:S02]  /*59b0*/  P2R R76, PR, RZ, 0x20 ;  /* 0x00000020ff4c7803 */ /* 0x000fe40000000000 */
[----:B------:R-:W-:Y:S01]  /*59c0*/  @P5 SHF.L.U32 R4, R70, 0x1f, RZ ;  /* 0x0000001f46045819 */ /* 0x000fe200000006ff */
[----:B------:R-:W-:Y:S01]  /*59d0*/  IMAD.IADD R34, R30, 0x1, -R5 ;  /* 0x000000011e227824 */ /* 0x000fe200078e0a05 */
[----:B------:R-:W-:Y:S02]  /*59e0*/  @P2 SEL R2, R7, R2, !P4 ;  /* 0x0000000207022207 */ /* 0x000fe40006000000 */
[----:B------:R-:W1:Y:S01]  /*59f0*/  @P5 SYNCS.PHASECHK.TRANS64.TRYWAIT P1, [UR48+0x70], R4 ;  /* 0x00007004ff0055a7 */ /* 0x000e620008021130 */
[----:B------:R-:W-:Y:S02]  /*5a00*/  LOP3.LUT R3, R3, 0xffffff80, RZ, 0xc0, !PT ;  /* 0xffffff8003037812 */ /* 0x000fe400078ec0ff */
[----:B------:R-:W-:Y:S03]  /*5a10*/  LOP3.LUT R2, R2, 0x1, RZ, 0xc0, !PT ;  /* 0x0000000102027812 */ /* 0x000fe600078ec0ff */
[----:B------:R-:W-:Y:S01]  /*5a20*/  IMAD.IADD R3, R32, 0x1, R3 ;  /* 0x0000000120037824 */ /* 0x000fe200078e0203 */
[----:B------:R-:W-:Y:S03]  /*5a30*/  ISETP.NE.U32.AND P2, PT, R2, 0x1, PT ;  /* 0x000000010200780c */ /* 0x000fe60003f45070 */
[----:B------:R-:W-:Y:S01]  /*5a40*/  IMAD R34, R34, 0x100000, R3 ;  /* 0x0010000022227824 */ /* 0x000fe200078e0203 */
[----:B------:R-:W-:Y:S01]  /*5a50*/  P2R R82, PR, RZ, 0x4 ;  /* 0x00000004ff527803 */ /* 0x000fe20000000000 */
[----:B------:R3:W4:Y:S01]  /*5a60*/  SYNCS.PHASECHK.TRANS64.TRYWAIT P0, [R79+URZ+0xe0], R0 ;  /* 0x0000e0004f0075a7 */ /* 0x00072200080011ff */
[----:B-1----:R-:W-:Y:S01]  /*5a70*/  @P5 SEL R81, RZ, 0x1, !P1 ;  /* 0x00000001ff515807 */ /* 0x002fe20004800000 */
[----:B---3--:R-:W-:Y:S06]  /*5a80*/  @!P5 BRA `(.L_x_94) ;  /* 0x000000000044d947 */ /* 0x008fec0003800000 */
[----:B------:R-:W-:Y:S01]  /*5a90*/  IMAD.MOV.U32 R50, RZ, RZ, RZ ;  /* 0x000000ffff327224 */ /* 0x000fe200078e00ff */
[----:B------:R-:W-:Y:S01]  /*5aa0*/  ISETP.NE.AND P1, PT, R81, RZ, PT ;  /* 0x000000ff5100720c */ /* 0x000fe20003f25270 */
[----:B------:R-:W-:Y:S01]  /*5ab0*/  BSSY B0, `(.L_x_95) ;  /* 0x0000008000007945 */ /* 0x000fe20003800000 */
[----:B------:R-:W-:Y:S02]  /*5ac0*/  CS2R R42, SRZ ;  /* 0x00000000002a7805 */ /* 0x000fe4000001ff00 */
[----:B------:R-:W-:Y:S02]  /*5ad0*/  CS2R R40, SRZ ;  /* 0x0000000000287805 */ /* 0x000fe4000001ff00 */
[----:B------:R-:W-:Y:S07]  /*5ae0*/  CS2R R48, SRZ ;  /* 0x0000000000307805 */ /* 0x000fee000001ff00 */
[----:B------:R-:W-:Y:S05]  /*5af0*/  @P1 BRA `(.L_x_96) ;  /* 0x00000000000c1947 */ /* 0x000fea0003800000 */
[----:B------:R-:W-:Y:S04]  /*5b00*/  SHF.L.U32 R3, R70, 0x1f, RZ ;  /* 0x0000001f46037819 */ /* 0x000fe800000006ff */
[----:B------:R-:W1:Y:S02]  /*5b10*/  SYNCS.PHASECHK.TRANS64.TRYWAIT P1, [UR48+0x70], R3 ;  /* 0x00007003ff0075a7 */ /* 0x000e640008021130 */
[----:B-1----:R-:W-:Y:S05]  /*5b20*/  @!P1 BRA `(.L_x_97) ;  /* 0x0000002c00e49947 */ /* 0x002fea0003800000 */
.L_x_96:
[----:B------:R-:W-:Y:S05]  /*5b30*/  BSYNC B0 ;  /* 0x0000000000007941 */ /* 0x000fea0003800000 */
.L_x_95:
[----:B------:R-:W-:Y:S01]  /*5b40*/  ISETP.NE.AND P1, PT, R82, RZ, PT ;  /* 0x000000ff5200720c */ /* 0x000fe20003f25270 */
[----:B------:R-:W-:Y:S11]  /*5b50*/  HFMA2 R39, -RZ, RZ, 0, 5.9604644775390625e-08 ;  /* 0x00000001ff277431 */ /* 0x000ff600000001ff */
[----:B------:R-:W-:Y:S01]  /*5b60*/  @!UPT UIADD3 URZ, UPT, UPT, URZ, URZ, URZ ;  /* 0x000000fffffff290 */ /* 0x000fe2000fffe0ff */
[----:B------:R-:W-:Y:S05]  /*5b70*/  @P1 WARPSYNC.ALL ;  /* 0x0000000000001948 */ /* 0x000fea0003800000 */
[----:B------:R3:W1:Y:S04]  /*5b80*/  @P1 LDSM.16.M88.4 R40, [R80+UR48+0x200] ;  /* 0x000200305028183b */ /* 0x0006680008000200 */
[----:B------:R3:W1:Y:S02]  /*5b90*/  @P1 LDSM.16.M88.4 R48, [R77+0x200] ;  /* 0x000200004d30183b */ /* 0x0006640000000200 */
.L_x_94:
[----:B------:R-:W-:Y:S05]  /*5ba0*/  BSYNC B1 ;  /* 0x0000000000017941 */ /* 0x000fea0003800000 */
.L_x_93:
[----:B-1----:R-:W-:Y:S04]  /*5bb0*/  SHF.R.U32.HI R2, RZ, 0x15, R34 ;  /* 0x00000015ff027819 */ /* 0x002fe80000011622 */
[----:B------:R-:W-:Y:S01]  /*5bc0*/  LOP3.LUT P1, RZ, R2, 0x3, R65, 0x48, !PT ;  /* 0x0000000302ff7812 */ /* 0x000fe20007824841 */
[----:B------:R-:W-:Y:S01]  /*5bd0*/  @!UPT UIADD3 URZ, UPT, UPT, URZ, URZ, URZ ;  /* 0x000000fffffff290 */ /* 0x000fe2000fffe0ff */
[----:B----4-:R-:W-:Y:S11]  /*5be0*/  @P0 BRA `(.L_x_98) ;  /* 0x0000000000080947 */ /* 0x010ff60003800000 */
[----:B------:R-:W1:Y:S02]  /*5bf0*/  SYNCS.PHASECHK.TRANS64.TRYWAIT P0, [R79+URZ+0xe0], R0 ;  /* 0x0000e0004f0075a7 */ /* 0x000e6400080011ff */
[----:B-1----:R-:W-:Y:S05]  /*5c00*/  @!P0 BRA `(.L_x_99) ;  /* 0x0000002c00c48947 */ /* 0x002fea0003800000 */
.L_x_98:
[----:B------:R-:W-:Y:S05]  /*5c10*/  @!P1 BRA `(.L_x_100) ;  /* 0x0000000000409947 */ /* 0x000fea0003800000 */
[----:B------:R-:W4:Y:S01]  /*5c20*/  LDCU.64 UR8, c[0x4][0x70] ;  /* 0x01000e00ff0877ac */ /* 0x000f220008000a00 */
[----:B------:R-:W-:Y:S01]  /*5c30*/  MOV R3, 0x0 ;  /* 0x0000000000037802 */ /* 0x000fe20000000f00 */
[----:B------:R-:W-:Y:S02]  /*5c40*/  HFMA2 R12, -RZ, RZ, 0, 5.9604644775390625e-08 ;  /* 0x00000001ff0c7431 */ /* 0x000fe400000001ff */
[----:B------:R-:W-:Y:S02]  /*5c50*/  IMAD.MOV.U32 R8, RZ, RZ, 0x192 ;  /* 0x00000192ff087424 */ /* 0x000fe400078e00ff */
[----:B------:R-:W-:Y:S01]  /*5c60*/  IMAD.MOV.U32 R13, RZ, RZ, RZ ;  /* 0x000000ffff0d7224 */ /* 0x000fe200078e00ff */
[----:B------:R-:W5:Y:S01]  /*5c70*/  LDCU.64 UR6, c[0x4][0x78] ;  /* 0x01000f00ff0677ac */ /* 0x000f620008000a00 */
[----:B------:R-:W1:Y:S01]  /*5c80*/  LDC.64 R2, c[0x4][R3] ;  /* 0x0100000003027b82 */ /* 0x000e620000000a00 */
[----:B------:R-:W2:Y:S01]  /*5c90*/  LDCU.64 UR4, c[0x4][0x10] ;  /* 0x01000200ff0477ac */ /* 0x000ea20008000a00 */
[----:B----4-:R-:W-:Y:S01]  /*5ca0*/  MOV R5, UR9 ;  /* 0x0000000900057c02 */ /* 0x010fe20008000f00 */
[----:B------:R-:W-:Y:S01]  /*5cb0*/  IMAD.U32 R4, RZ, RZ, UR8 ;  /* 0x00000008ff047e24 */ /* 0x000fe2000f8e00ff */
[----:B-----5:R-:W-:Y:S01]  /*5cc0*/  MOV R7, UR7 ;  /* 0x0000000700077c02 */ /* 0x020fe20008000f00 */
[----:B------:R-:W-:Y:S01]  /*5cd0*/  IMAD.U32 R6, RZ, RZ, UR6 ;  /* 0x00000006ff067e24 */ /* 0x000fe2000f8e00ff */
[----:B--2---:R-:W-:Y:S01]  /*5ce0*/  MOV R11, UR5 ;  /* 0x00000005000b7c02 */ /* 0x004fe20008000f00 */
[----:B------:R-:W-:Y:S02]  /*5cf0*/  IMAD.U32 R10, RZ, RZ, UR4 ;  /* 0x00000004ff0a7e24 */ /* 0x000fe4000f8e00ff */
[----:B------:R-:W-:Y:S07]  /*5d00*/  LEPC R20, `(.L_x_100) ;  /* 0x000000001014794e */ /* 0x000fee0000000000 */
[----:B-1-3--:R-:W-:Y:S05]  /*5d10*/  CALL.ABS.NOINC R2 ;  /* 0x0000000002007343 */ /* 0x00afea0003c00000 */
.L_x_100:
[----:B------:R-:W-:Y:S05]  /*5d20*/  WARPSYNC.ALL ;  /* 0x0000000000007948 */ /* 0x000fea0003800000 */
[----:B------:R-:W-:Y:S01]  /*5d30*/  R2UR UR4, R34 ;  /* 0x00000000220472ca */ /* 0x000fe200000e0000 */
[--C-:B------:R-:W-:Y:S01]  /*5d40*/  HADD2.F32 R20, -RZ, R40.reuse.H0_H0 ;  /* 0x20000028ff147230 */ /* 0x100fe20000004100 */
[----:B------:R-:W-:Y:S01]  /*5d50*/  ISETP.NE.AND P0, PT, R72, RZ, PT ;  /* 0x000000ff4800720c */ /* 0x000fe20003f05270 */
[----:B------:R-:W-:Y:S01]  /*5d60*/  HADD2.F32 R21, -RZ, R40.H1_H1 ;  /* 0x30000028ff157230 */ /* 0x000fe20000004100 */
[----:B------:R-:W-:Y:S01]  /*5d70*/  BSSY.RECONVERGENT B0, `(.L_x_101) ;  /* 0x000004c000007945 */ /* 0x000fe20003800200 */
[----:B------:R-:W-:Y:S02]  /*5d80*/  HADD2.F32 R36, -RZ, R41.H1_H1 ;  /* 0x30000029ff247230 */ /* 0x000fe40000004100 */
[----:B------:R-:W-:Y:S02]  /*5d90*/  HADD2.F32 R37, -RZ, R43.H0_H0 ;  /* 0x2000002bff257230 */ /* 0x000fe40000004100 */
[----:B------:R-:W-:Y:S04]  /*5da0*/  HADD2.F32 R38, -RZ, R51.H1_H1 ;  /* 0x30000033ff267230 */ /* 0x000fe80000004100 */
[----:B------:R-:W1:Y:S02]  /*5db0*/  LDTM.16dp256bit.x4 R4, tmem[UR4] ;  /* 0x00000004000479ee */ /* 0x000e640008120000 */
[C---:B-12---:R-:W-:Y:S01]  /*5dc0*/  FMUL R0, R33.reuse, R4 ;  /* 0x0000000421007220 */ /* 0x046fe20000400000 */
[C---:B------:R-:W-:Y:S01]  /*5dd0*/  FMUL R2, R33.reuse, R5 ;  /* 0x0000000521027220 */ /* 0x040fe20000400000 */
[C---:B------:R-:W-:Y:S01]  /*5de0*/  FMUL R3, R33.reuse, R6 ;  /* 0x0000000621037220 */ /* 0x040fe20000400000 */
[----:B------:R-:W-:Y:S01]  /*5df0*/  FMUL R7, R33, R7 ;  /* 0x0000000721077220 */ /* 0x000fe20000400000 */
[C---:B------:R-:W-:Y:S01]  /*5e00*/  FFMA R0, R35.reuse, R20, R0 ;  /* 0x0000001423007223 */ /* 0x040fe20000000000 */
[----:B------:R-:W-:Y:S02]  /*5e10*/  HADD2.F32 R20, -RZ, R41.H0_H0 ;  /* 0x20000029ff147230 */ /* 0x000fe40000004100 */
[----:B------:R-:W-:Y:S01]  /*5e20*/  FFMA R2, R35, R21, R2 ;  /* 0x0000001523027223 */ /* 0x000fe20000000002 */
[--C-:B------:R-:W-:Y:S02]  /*5e30*/  HADD2.F32 R21, -RZ, R42.reuse.H0_H0 ;  /* 0x2000002aff157230 */ /* 0x100fe40000004100 */
[C---:B------:R-:W-:Y:S01]  /*5e40*/  FMUL R4, R33.reuse, R8 ;  /* 0x0000000821047220 */ /* 0x040fe20000400000 */
[----:B------:R-:W-:Y:S01]  /*5e50*/  FMUL R5, R33, R9 ;  /* 0x0000000921057220 */ /* 0x000fe20000400000 */
[C---:B------:R-:W-:Y:S01]  /*5e60*/  FFMA R3, R35.reuse, R20, R3 ;  /* 0x0000001423037223 */ /* 0x040fe20000000003 */
[----:B------:R-:W-:Y:S01]  /*5e70*/  HADD2.F32 R20, -RZ, R42.H1_H1 ;  /* 0x3000002aff147230 */ /* 0x000fe20000004100 */
[----:B------:R-:W-:Y:S01]  /*5e80*/  F2FP.F16.F32.PACK_AB R44, R2, R0 ;  /* 0x00000000022c723e */ /* 0x000fe200000000ff */
[C---:B------:R-:W-:Y:S01]  /*5e90*/  FFMA R7, R35.reuse, R36, R7 ;  /* 0x0000002423077223 */ /* 0x040fe20000000007 */
[----:B------:R-:W-:Y:S01]  /*5ea0*/  FFMA R4, R35, R21, R4 ;  /* 0x0000001523047223 */ /* 0x000fe20000000004 */
[----:B------:R-:W-:Y:S01]  /*5eb0*/  FMUL R6, R33, R10 ;  /* 0x0000000a21067220 */ /* 0x000fe20000400000 */
[----:B------:R-:W-:Y:S02]  /*5ec0*/  HADD2.F32 R36, -RZ, R43.H1_H1 ;  /* 0x3000002bff247230 */ /* 0x000fe40000004100 */
[----:B------:R-:W-:Y:S01]  /*5ed0*/  FFMA R5, R35, R20, R5 ;  /* 0x0000001423057223 */ /* 0x000fe20000000005 */
[----:B------:R-:W-:Y:S01]  /*5ee0*/  FMUL R11, R33, R11 ;  /* 0x0000000b210b7220 */ /* 0x000fe20000400000 */
[----:B------:R-:W-:Y:S01]  /*5ef0*/  FFMA R6, R35, R37, R6 ;  /* 0x0000002523067223 */ /* 0x000fe20000000006 */
[--C-:B------:R-:W-:Y:S02]  /*5f00*/  HADD2.F32 R20, -RZ, R48.reuse.H0_H0 ;  /* 0x20000030ff147230 */ /* 0x100fe40000004100 */
[----:B------:R-:W-:Y:S01]  /*5f10*/  FMUL R8, R33, R12 ;  /* 0x0000000c21087220 */ /* 0x000fe20000400000 */
[----:B------:R-:W-:Y:S01]  /*5f20*/  FFMA R11, R35, R36, R11 ;  /* 0x00000024230b7223 */ /* 0x000fe2000000000b */
[----:B------:R-:W-:Y:S02]  /*5f30*/  HADD2.F32 R36, -RZ, R48.H1_H1 ;  /* 0x30000030ff247230 */ /* 0x000fe40000004100 */
[C---:B------:R-:W-:Y:S01]  /*5f40*/  FMUL R9, R33.reuse, R13 ;  /* 0x0000000d21097220 */ /* 0x040fe20000400000 */
[--C-:B------:R-:W-:Y:S02]  /*5f50*/  HADD2.F32 R21, -RZ, R49.reuse.H0_H0 ;  /* 0x20000031ff157230 */ /* 0x100fe40000004100 */
[----:B------:R-:W-:Y:S01]  /*5f60*/  FMUL R10, R33, R14 ;  /* 0x0000000e210a7220 */ /* 0x000fe20000400000 */
[C---:B------:R-:W-:Y:S01]  /*5f70*/  FFMA R8, R35.reuse, R20, R8 ;  /* 0x0000001423087223 */ /* 0x040fe20000000008 */
[C---:B------:R-:W-:Y:S01]  /*5f80*/  FFMA R9, R35.reuse, R36, R9 ;  /* 0x0000002423097223 */ /* 0x040fe20000000009 */
[----:B------:R-:W-:Y:S02]  /*5f90*/  HADD2.F32 R20, -RZ, R49.H1_H1 ;  /* 0x30000031ff147230 */ /* 0x000fe40000004100 */
[----:B------:R-:W-:Y:S01]  /*5fa0*/  FFMA R10, R35, R21, R10 ;  /* 0x00000015230a7223 */ /* 0x000fe2000000000a */
[C---:B------:R-:W-:Y:S01]  /*5fb0*/  FMUL R15, R33.reuse, R15 ;  /* 0x0000000f210f7220 */ /* 0x040fe20000400000 */
[--C-:B------:R-:W-:Y:S02]  /*5fc0*/  HADD2.F32 R21, -RZ, R50.reuse.H0_H0 ;  /* 0x20000032ff157230 */ /* 0x100fe40000004100 */
[C---:B------:R-:W-:Y:S01]  /*5fd0*/  FMUL R12, R33.reuse, R16 ;  /* 0x00000010210c7220 */ /* 0x040fe20000400000 */
[----:B------:R-:W-:Y:S02]  /*5fe0*/  HADD2.F32 R36, -RZ, R50.H1_H1 ;  /* 0x30000032ff247230 */ /* 0x000fe40000004100 */
[C---:B------:R-:W-:Y:S01]  /*5ff0*/  FMUL R13, R33.reuse, R17 ;  /* 0x00000011210d7220 */ /* 0x040fe20000400000 */
[----:B------:R-:W-:Y:S02]  /*6000*/  HADD2.F32 R37, -RZ, R51.H0_H0 ;  /* 0x20000033ff257230 */ /* 0x000fe40000004100 */
[----:B------:R-:W-:Y:S01]  /*6010*/  FMUL R14, R33, R18 ;  /* 0x00000012210e7220 */ /* 0x000fe20000400000 */
[----:B------:R-:W-:Y:S01]  /*6020*/  FFMA R15, R35, R20, R15 ;  /* 0x00000014230f7223 */ /* 0x000fe2000000000f */
[----:B------:R-:W-:Y:S01]  /*6030*/  FMUL R19, R33, R19 ;  /* 0x0000001321137220 */ /* 0x000fe20000400000 */
[C---:B------:R-:W-:Y:S01]  /*6040*/  FFMA R12, R35.reuse, R21, R12 ;  /* 0x00000015230c7223 */ /* 0x040fe2000000000c */
[C---:B------:R-:W-:Y:S01]  /*6050*/  FFMA R13, R35.reuse, R36, R13 ;  /* 0x00000024230d7223 */ /* 0x040fe2000000000d */
[C---:B------:R-:W-:Y:S01]  /*6060*/  FFMA R14, R35.reuse, R37, R14 ;  /* 0x00000025230e7223 */ /* 0x040fe2000000000e */
[----:B------:R-:W-:Y:S01]  /*6070*/  FFMA R19, R35, R38, R19 ;  /* 0x0000002623137223 */ /* 0x000fe20000000013 */
[----:B------:R-:W-:Y:S02]  /*6080*/  F2FP.F16.F32.PACK_AB R45, R7, R3 ;  /* 0x00000003072d723e */ /* 0x000fe400000000ff */
[----:B------:R-:W-:Y:S02]  /*6090*/  F2FP.F16.F32.PACK_AB R46, R5, R4 ;  /* 0x00000004052e723e */ /* 0x000fe400000000ff */
[----:B------:R-:W-:Y:S02]  /*60a0*/  F2FP.F16.F32.PACK_AB R47, R11, R6 ;  /* 0x000000060b2f723e */ /* 0x000fe400000000ff */
[----:B------:R-:W-:Y:S02]  /*60b0*/  F2FP.F16.F32.PACK_AB R84, R9, R8 ;  /* 0x000000080954723e */ /* 0x000fe400000000ff */
[----:B------:R-:W-:Y:S01]  /*60c0*/  F2FP.F16.F32.PACK_AB R85, R15, R10 ;  /* 0x0000000a0f55723e */ /* 0x000fe200000000ff */
[----:B------:R1:W-:Y:S01]  /*60d0*/  STSM.16.M88.4 [R78+0x200], R44 ;  /* 0x0002002c4e007844 */ /* 0x0003e20000000200 */
[----:B------:R-:W-:Y:S02]  /*60e0*/  F2FP.F16.F32.PACK_AB R86, R13, R12 ;  /* 0x0000000c0d56723e */ /* 0x000fe400000000ff */
[----:B------:R-:W-:Y:S05]  /*60f0*/  F2FP.F16.F32.PACK_AB R87, R19, R14 ;  /* 0x0000000e1357723e */ /* 0x000fea00000000ff */
[----:B------:R1:W-:Y:S01]  /*6100*/  STSM.16.M88.4 [R77+0x200], R84 ;  /* 0x000200544d007844 */ /* 0x0003e20000000200 */
[----:B------:R-:W-:Y:S01]  /*6110*/  @!PT LDS RZ, [RZ] ;  /* 0x00000000fffff984 */ /* 0x000fe20000000800 */
[----:B------:R-:W-:Y:S01]  /*6120*/  @!PT LDS RZ, [RZ] ;  /* 0x00000000fffff984 */ /* 0x000fe20000000800 */
[----:B------:R-:W-:Y:S01]  /*6130*/  @!PT LDS RZ, [RZ] ;  /* 0x00000000fffff984 */ /* 0x000fe20000000800 */
[----:B------:R-:W-:Y:S01]  /*6140*/  @!PT LDS RZ, [RZ] ;  /* 0x00000000fffff984 */ /* 0x000fe20000000800 */
[----:B------:R2:W-:Y:S07]  /*6150*/  MEMBAR.ALL.CTA ;  /* 0x0000000000007992 */ /* 0x0005ee0000008000 */
[----:B--2---:R-:W2:Y:S02]  /*6160*/  FENCE.VIEW.ASYNC.S ;  /* 0x00000000000073c6 */ /* 0x004ea40000000000 */
[----:B--2---:R-:W-:Y:S06]  /*6170*/  BAR.SYNC.DEFER_BLOCKING 0x1, 0x80 ;  /* 0x0042000000007b1d */ /* 0x004fec0000010000 */
[----:B------:R-:W-:Y:S05]  /*6180*/  @P0 BRA `(.L_x_102) ;  /* 0x0000000000280947 */ /* 0x000fea0003800000 */
[----:B------:R-:W-:Y:S02]  /*6190*/  UIADD3 UR4, UPT, UPT, UR48, 0x200, URZ ;  /* 0x0000020030047890 */ /* 0x000fe4000fffe0ff */
[----:B------:R-:W-:Y:S01]  /*61a0*/  UIADD3 UR6, UP0, UPT, UR52, 0x680, URZ ;  /* 0x0000068034067890 */ /* 0x000fe2000ff1e0ff */
[----:B------:R-:W-:Y:S03]  /*61b0*/  UMOV UR43, UR36 ;  /* 0x00000024002b7c82 */ /* 0x000fe60008000000 */
[----:B------:R-:W-:Y:S01]  /*61c0*/  MOV R66, UR4 ;  /* 0x0000000400427c02 */ /* 0x000fe20008000f00 */
[----:B------:R-:W-:Y:S03]  /*61d0*/  UIADD3.X UR7, UPT, UPT, URZ, UR53, URZ, UP0, !UPT ;  /* 0x00000035ff077290 */ /* 0x000fe600087fe4ff */
[----:B------:R-:W-:Y:S11]  /*61e0*/  R2UR UR40, R66 ;  /* 0x00000000422872ca */ /* 0x000ff600000e0000 */
[----:B------:R-:W-:Y:S02]  /*61f0*/  @!UPT UIADD3 URZ, UPT, UPT, URZ, URZ, URZ ;  /* 0x000000fffffff290 */ /* 0x000fe4000fffe0ff */
[----:B------:R2:W-:Y:S01]  /*6200*/  UTMASTG.3D [UR40], [UR6] ;  /* 0x00000028060073b5 */ /* 0x0005e20008010000 */
[----:B------:R0:W-:Y:S01]  /*6210*/  UTMACMDFLUSH ;  /* 0x00000000000079b7 */ /* 0x0001e20000000000 */
[----:B--2---:R-:W-:Y:S04]  /*6220*/  DEPBAR.LE SB0, 0x1 ;  /* 0x000080400000791a */ /* 0x004fe80000000000 */
.L_x_102:
[----:B------:R-:W-:Y:S05]  /*6230*/  BSYNC.RECONVERGENT B0 ;  /* 0x0000000000007941 */ /* 0x000fea0003800200 */
.L_x_101:
[----:B------:R-:W-:Y:S01]  /*6240*/  BAR.SYNC.DEFER_BLOCKING 0x1, 0x80 ;  /* 0x0042000000007b1d */ /* 0x000fe20000010000 */
[----:B------:R-:W-:Y:S01]  /*6250*/  ISETP.NE.AND P1, PT, R76, RZ, PT ;  /* 0x000000ff4c00720c */ /* 0x000fe20003f25270 */
[----:B------:R-:W-:Y:S01]  /*6260*/  UISETP.NE.AND UP0, UPT, UR49, URZ, UPT ;  /* 0x000000ff3100728c */ /* 0x000fe2000bf05270 */
[----:B------:R-:W-:Y:S11]  /*6270*/  LEA R3, R39, UR48, 0x3 ;  /* 0x0000003027037c11 */ /* 0x000ff6000f8e18ff */
[----:B------:R-:W-:Y:S01]  /*6280*/  @P1 SHF.L.U32 R2, R70, 0x1f, RZ ;  /* 0x0000001f46021819 */ /* 0x000fe200000006ff */
[----:B------:R-:W-:Y:S06]  /*6290*/  BRA.U !UP0, `(.L_x_103) ;  /* 0x0000000108247547 */ /* 0x000fec000b800000 */
[----:B------:R-:W-:Y:S01]  /*62a0*/  IMAD.U32 R5, RZ, RZ, UR51 ;  /* 0x00000033ff057e24 */ /* 0x000fe2000f8e00ff */
[----:B------:R-:W-:Y:S01]  /*62b0*/  MOV R0, UR37 ;  /* 0x0000002500007c02 */ /* 0x000fe20008000f00 */
[----:B------:R-:W-:Y:S03]  /*62c0*/  UIADD3 UR51, UPT, UPT, UR51, 0x1, URZ ;  /* 0x0000000133337890 */ /* 0x000fe6000fffe0ff */
[----:B------:R-:W-:Y:S01]  /*62d0*/  @P1 LEA R5, R5, UR48, 0x3 ;  /* 0x0000003005051c11 */ /* 0x000fe2000f8e18ff */
[----:B------:R-:W-:Y:S04]  /*62e0*/  UISETP.NE.AND UP0, UPT, UR51, 0x4, UPT ;  /* 0x000000043300788c */ /* 0x000fe8000bf05270 */
[----:B------:R-:W-:Y:S01]  /*62f0*/  @P1 VIADD R5, R5, 0x90 ;  /* 0x0000009005051836 */ /* 0x000fe20000000000 */
[----:B------:R-:W-:Y:S04]  /*6300*/  USEL UR51, UR51, URZ, UP0 ;  /* 0x000000ff33337287 */ /* 0x000fe80008000000 */
[----:B------:R-:W-:Y:S04]  /*6310*/  @P1 PRMT R0, R0, 0x654, R5 ;  /* 0x0000065400001816 */ /* 0x000fe80000000005 */
[----:B------:R2:W-:Y:S04]  /*6320*/  @P1 SYNCS.ARRIVE.TRANS64.RED.A1T0 RZ, [R0+URZ], RZ ;  /* 0x000000ff00ff19a7 */ /* 0x0005e800081004ff */
.L_x_103:
[----:B------:R-:W4:Y:S01]  /*6330*/  @P1 SYNCS.PHASECHK.TRANS64.TRYWAIT P0, [R3+URZ+0x70], R2 ;  /* 0x00007002030015a7 */ /* 0x000f2200080011ff */
[----:B------:R-:W-:Y:S01]  /*6340*/  BSSY B1, `(.L_x_104) ;  /* 0x0000013000017945 */ /* 0x000fe20003800000 */
[----:B----4-:R-:W-:Y:S03]  /*6350*/  @P1 SEL R81, RZ, 0x1, !P0 ;  /* 0x00000001ff511807 */ /* 0x010fe60004000000 */
[----:B------:R-:W-:Y:S05]  /*6360*/  @!P1 BRA `(.L_x_105) ;  /* 0x0000000000409947 */ /* 0x000fea0003800000 */
[----:B------:R-:W-:Y:S01]  /*6370*/  ISETP.NE.AND P1, PT, R82, RZ, PT ;  /* 0x000000ff5200720c */ /* 0x000fe20003f25270 */
[----:B------:R-:W-:Y:S01]  /*6380*/  BSSY B0, `(.L_x_106) ;  /* 0x0000009000007945 */ /* 0x000fe20003800000 */
[----:B------:R-:W-:Y:S11]  /*6390*/  ISETP.NE.AND P0, PT, R81, RZ, PT ;  /* 0x000000ff5100720c */ /* 0x000ff60003f05270 */
[----:B------:R-:W-:Y:S05]  /*63a0*/  @P1 IMAD R4, R39, 0x1000, R80 ;  /* 0x0000100027041824 */ /* 0x000fea00078e0250 */
[----:B------:R-:W-:Y:S05]  /*63b0*/  @P1 IADD3 R2, PT, PT, R4, UR48, RZ ;  /* 0x0000003004021c10 */ /* 0x000fea000fffe0ff */
[----:B------:R-:W-:Y:S01]  /*63c0*/  @P1 IMAD.IADD R2, R71, 0x1, R2 ;  /* 0x0000000147021824 */ /* 0x000fe200078e0202 */
[----:B------:R-:W-:Y:S06]  /*63d0*/  @P0 BRA `(.L_x_107) ;  /* 0x00000000000c0947 */ /* 0x000fec0003800000 */
[----:B--2---:R-:W-:Y:S04]  /*63e0*/  SHF.L.U32 R0, R70, 0x1f, RZ ;  /* 0x0000001f46007819 */ /* 0x004fe800000006ff */
[----:B------:R-:W2:Y:S02]  /*63f0*/  SYNCS.PHASECHK.TRANS64.TRYWAIT P0, [R3+URZ+0x70], R0 ;  /* 0x00007000030075a7 */ /* 0x000ea400080011ff */
[----:B--2---:R-:W-:Y:S05]  /*6400*/  @!P0 BRA `(.L_x_108) ;  /* 0x0000002400d88947 */ /* 0x004fea0003800000 */
.L_x_107:
[----:B------:R-:W-:Y:S05]  /*6410*/  BSYNC B0 ;  /* 0x0000000000007941 */ /* 0x000fea0003800000 */
.L_x_106:
[----:B------:R-:W-:Y:S02]  /*6420*/  ISETP.NE.AND P0, PT, R82, RZ, PT ;  /* 0x000000ff5200720c */ /* 0x000fe40003f05270 */
[----:B------:R-:W-:Y:S11]  /*6430*/  IADD3 R39, PT, PT, R39, 0x1, RZ ;  /* 0x0000000127277810 */ /* 0x000ff60007ffe0ff */
[----:B------:R-:W-:Y:S05]  /*6440*/  @P0 WARPSYNC.ALL ;  /* 0x0000000000000948 */ /* 0x000fea0003800000 */
[----:B------:R4:W1:Y:S04]  /*6450*/  @P0 LDSM.16.M88.4 R40, [R4+UR48+0x200] ;  /* 0x000200300428083b */ /* 0x0008680008000200 */
[----:B------:R4:W1:Y:S02]  /*6460*/  @P0 LDSM.16.M88.4 R48, [R2+0x200] ;  /* 0x000200000230083b */ /* 0x0008640000000200 */
.L_x_105:
[----:B------:R-:W-:Y:S05]  /*6470*/  BSYNC B1 ;  /* 0x0000000000017941 */ /* 0x000fea0003800000 */
.L_x_104:
[----:B--2---:R-:W-:Y:S05]  /*6480*/  VIADD R0, R34, 0x20 ;  /* 0x0000002022007836 */ /* 0x004fea0000000000 */
[----:B------:R-:W-:Y:S04]  /*6490*/  SHF.R.U32.HI R0, RZ, 0x15, R0 ;  /* 0x00000015ff007819 */ /* 0x000fe80000011600 */
[----:B------:R-:W-:Y:S11]  /*64a0*/  LOP3.LUT P0, RZ, R0, 0x3, R65, 0x48, !PT ;  /* 0x0000000300ff7812 */ /* 0x000ff60007804841 */
[----:B------:R-:W-:Y:S02]  /*64b0*/  @!UPT UIADD3 URZ, UPT, UPT, URZ, URZ, URZ ;  /* 0x000000fffffff290 */ /* 0x000fe4000fffe0ff */
[----:B------:R-:W-:Y:S05]  /*64c0*/  @!P0 BRA `(.L_x_109) ;  /* 0x0000000000408947 */ /* 0x000fea0003800000 */
[----:B------:R-:W2:Y:S01]  /*64d0*/  LDCU.64 UR8, c[0x4][0x70] ;  /* 0x01000e00ff0877ac */ /* 0x000ea20008000a00 */
[----:B------:R-:W-:Y:S01]  /*64e0*/  MOV R3, 0x0 ;  /* 0x0000000000037802 */ /* 0x000fe20000000f00 */
[----:B------:R-:W-:Y:S02]  /*64f0*/  HFMA2 R12, -RZ, RZ, 0, 5.9604644775390625e-08 ;  /* 0x00000001ff0c7431 */ /* 0x000fe400000001ff */
[----:B------:R-:W-:Y:S02]  /*6500*/  IMAD.MOV.U32 R8, RZ, RZ, 0x192 ;  /* 0x00000192ff087424 */ /* 0x000fe400078e00ff */
[----:B------:R-:W-:Y:S01]  /*6510*/  IMAD.MOV.U32 R13, RZ, RZ, RZ ;  /* 0x000000ffff0d7224 */ /* 0x000fe200078e00ff */
[----:B------:R-:W5:Y:S01]  /*6520*/  LDCU.64 UR6, c[0x4][0x78] ;  /* 0x01000f00ff0677ac */ /* 0x000f620008000a00 */
[----:B----4-:R-:W4:Y:S01]  /*6530*/  LDC.64 R2, c[0x4][R3] ;  /* 0x0100000003027b82 */ /* 0x010f220000000a00 */
[----:B------:R-:W3:Y:S01]  /*6540*/  LDCU.64 UR4, c[0x4][0x10] ;  /* 0x01000200ff0477ac */ /* 0x000ee20008000a00 */
[----:B--2---:R-:W-:Y:S01]  /*6550*/  MOV R5, UR9 ;  /* 0x0000000900057c02 */ /* 0x004fe20008000f00 */
[----:B------:R-:W-:Y:S01]  /*6560*/  IMAD.U32 R4, RZ, RZ, UR8 ;  /* 0x00000008ff047e24 */ /* 0x000fe2000f8e00ff */
[----:B-----5:R-:W-:Y:S01]  /*6570*/  MOV R7, UR7 ;  /* 0x0000000700077c02 */ /* 0x020fe20008000f00 */
[----:B------:R-:W-:Y:S01]  /*6580*/  IMAD.U32 R6, RZ, RZ, UR6 ;  /* 0x00000006ff067e24 */ /* 0x000fe2000f8e00ff */
[----:B---3--:R-:W-:Y:S01]  /*6590*/  MOV R11, UR5 ;  /* 0x00000005000b7c02 */ /* 0x008fe20008000f00 */
[----:B------:R-:W-:Y:S02]  /*65a0*/  IMAD.U32 R10, RZ, RZ, UR4 ;  /* 0x00000004ff0a7e24 */ /* 0x000fe4000f8e00ff */
[----:B------:R-:W-:Y:S07]  /*65b0*/  LEPC R20, `(.L_x_109) ;  /* 0x000000001014794e */ /* 0x000fee0000000000 */
[----:B-1--4-:R-:W-:Y:S05]  /*65c0*/  CALL.ABS.NOINC R2 ;  /* 0x0000000002007343 */ /* 0x012fea0003c00000 */
.L_x_109:
[----:B------:R-:W-:Y:S01]  /*65d0*/  ISETP.NE.AND P6, PT, R76, RZ, PT ;  /* 0x000000ff4c00720c */ /* 0x000fe20003fc5270 */
[----:B------:R-:W-:Y:S05]  /*65e0*/  WARPSYNC.ALL ;  /* 0x0000000000007948 */ /* 0x000fea0003800000 */
[----:B------:R-:W-:Y:S01]  /*65f0*/  R2UR UR4, R34 ;  /* 0x00000000220472ca */ /* 0x000fe200000e0000 */
[--C-:B-1----:R-:W-:Y:S01]  /*6600*/  HADD2.F32 R20, -RZ, R40.reuse.H0_H0 ;  /* 0x20000028ff147230 */ /* 0x102fe20000004100 */
[----:B------:R-:W-:Y:S01]  /*6610*/  ISETP.NE.AND P0, PT, R72, RZ, PT ;  /* 0x000000ff4800720c */ /* 0x000fe20003f05270 */
[----:B------:R-:W-:Y:S01]  /*6620*/  HADD2.F32 R21, -RZ, R40.H1_H1 ;  /* 0x30000028ff157230 */ /* 0x000fe20000004100 */
[----:B------:R-:W-:Y:S01]  /*6630*/  MOV R38, UR51 ;  /* 0x0000003300267c02 */ /* 0x000fe20008000f00 */
[--C-:B------:R-:W-:Y:S01]  /*6640*/  HADD2.F32 R36, -RZ, R41.reuse.H1_H1 ;  /* 0x30000029ff247230 */ /* 0x100fe20000004100 */
[----:B------:R-:W-:Y:S01]  /*6650*/  MOV R83, UR37 ;  /* 0x0000002500537c02 */ /* 0x000fe20008000f00 */
[----:B------:R-:W-:Y:S01]  /*6660*/  HADD2.F32 R37, -RZ, R48.H0_H0 ;  /* 0x20000030ff257230 */ /* 0x000fe20000004100 */
[----:B------:R-:W-:Y:S01]  /*6670*/  @P6 LEA R38, R38, UR48, 0x3 ;  /* 0x0000003026266c11 */ /* 0x000fe2000f8e18ff */
[----:B------:R-:W-:Y:S01]  /*6680*/  BSSY.RECONVERGENT B0, `(.L_x_110) ;  /* 0x000004d000007945 */ /* 0x000fe20003800200 */
[----:B------:R-:W-:Y:S02]  /*6690*/  @P6 SHF.L.U32 R88, R70, 0x1f, RZ ;  /* 0x0000001f46586819 */ /* 0x000fe400000006ff */
[----:B------:R-:W-:Y:S01]  /*66a0*/  @P6 IADD3 R38, PT, PT, R38, 0x90, RZ ;  /* 0x0000009026266810 */ /* 0x000fe20007ffe0ff */
[----:B----4-:R-:W1:Y:S03]  /*66b0*/  LDTM.16dp256bit.x4 R4, tmem[UR4+0x20] ;  /* 0x00002004000479ee */ /* 0x010e660008120000 */
[----:B------:R-:W-:Y:S02]  /*66c0*/  @P6 PRMT R38, R83, 0x654, R38 ;  /* 0x0000065453266816 */ /* 0x000fe40000000026 */
[----:B------:R-:W-:Y:S01]  /*66d0*/  LEA R83, R39, UR48, 0x3 ;  /* 0x0000003027537c11 */ /* 0x000fe2000f8e18ff */
[C---:B-1----:R-:W-:Y:S01]  /*66e0*/  FMUL R0, R33.reuse, R4 ;  /* 0x0000000421007220 */ /* 0x042fe20000400000 */
[C---:B------:R-:W-:Y:S01]  /*66f0*/  FMUL R2, R33.reuse, R5 ;  /* 0x0000000521027220 */ /* 0x040fe20000400000 */
[C---:B------:R-:W-:Y:S01]  /*6700*/  FMUL R3, R33.reuse, R6 ;  /* 0x0000000621037220 */ /* 0x040fe20000400000 */
[----:B------:R-:W-:Y:S01]  /*6710*/  FMUL R7, R33, R7 ;  /* 0x0000000721077220 */ /* 0x000fe20000400000 */
[C---:B------:R-:W-:Y:S01]  /*6720*/  FFMA R0, R35.reuse, R20, R0 ;  /* 0x0000001423007223 */ /* 0x040fe20000000000 */
[----:B------:R-:W-:Y:S02]  /*6730*/  HADD2.F32 R20, -RZ, R41.H0_H0 ;  /* 0x20000029ff147230 */ /* 0x000fe40000004100 */
[----:B------:R-:W-:Y:S01]  /*6740*/  FFMA R2, R35, R21, R2 ;  /* 0x0000001523027223 */ /* 0x000fe20000000002 */
[C---:B------:R-:W-:Y:S01]  /*6750*/  FMUL R4, R33.reuse, R8 ;  /* 0x0000000821047220 */ /* 0x040fe20000400000 */
[----:B------:R-:W-:Y:S01]  /*6760*/  FMUL R5, R33, R9 ;  /* 0x0000000921057220 */ /* 0x000fe20000400000 */
[--C-:B------:R-:W-:Y:S02]  /*6770*/  HADD2.F32 R21, -RZ, R43.reuse.H0_H0 ;  /* 0x2000002bff157230 */ /* 0x100fe40000004100 */
[C---:B------:R-:W-:Y:S01]  /*6780*/  FFMA R3, R35.reuse, R20, R3 ;  /* 0x0000001423037223 */ /* 0x040fe20000000003 */
[--C-:B------:R-:W-:Y:S01]  /*6790*/  HADD2.F32 R20, -RZ, R42.reuse.H0_H0 ;  /* 0x2000002aff147230 */ /* 0x100fe20000004100 */
[----:B------:R-:W-:Y:S01]  /*67a0*/  F2FP.F16.F32.PACK_AB R44, R2, R0 ;  /* 0x00000000022c723e */ /* 0x000fe200000000ff */
[----:B------:R-:W-:Y:S01]  /*67b0*/  FFMA R7, R35, R36, R7 ;  /* 0x0000002423077223 */ /* 0x000fe20000000007 */
[----:B------:R-:W-:Y:S01]  /*67c0*/  FMUL R6, R33, R10 ;  /* 0x0000000a21067220 */ /* 0x000fe20000400000 */
[----:B------:R-:W-:Y:S02]  /*67d0*/  HADD2.F32 R36, -RZ, R43.H1_H1 ;  /* 0x3000002bff247230 */ /* 0x000fe40000004100 */
[----:B------:R-:W-:Y:S01]  /*67e0*/  FFMA R4, R35, R20, R4 ;  /* 0x0000001423047223 */ /* 0x000fe20000000004 */
[----:B------:R-:W-:Y:S01]  /*67f0*/  HADD2.F32 R20, -RZ, R42.H1_H1 ;  /* 0x3000002aff147230 */ /* 0x000fe20000004100 */
[----:B------:R-:W-:Y:S01]  /*6800*/  F2FP.F16.F32.PACK_AB R45, R7, R3 ;  /* 0x00000003072d723e */ /* 0x000fe200000000ff */
[C---:B------:R-:W-:Y:S01]  /*6810*/  FMUL R11, R33.reuse, R11 ;  /* 0x0000000b210b7220 */ /* 0x040fe20000400000 */
[C---:B------:R-:W-:Y:S01]  /*6820*/  FMUL R8, R33.reuse, R12 ;  /* 0x0000000c21087220 */ /* 0x040fe20000400000 */
[----:B------:R-:W-:Y:S01]  /*6830*/  FMUL R9, R33, R13 ;  /* 0x0000000d21097220 */ /* 0x000fe20000400000 */
[C---:B------:R-:W-:Y:S01]  /*6840*/  FFMA R5, R35.reuse, R20, R5 ;  /* 0x0000001423057223 */ /* 0x040fe20000000005 */
[----:B------:R-:W-:Y:S02]  /*6850*/  HADD2.F32 R20, -RZ, R48.H1_H1 ;  /* 0x30000030ff147230 */ /* 0x000fe40000004100 */
[C---:B------:R-:W-:Y:S01]  /*6860*/  FFMA R6, R35.reuse, R21, R6 ;  /* 0x0000001523067223 */ /* 0x040fe20000000006 */
[C---:B------:R-:W-:Y:S01]  /*6870*/  FFMA R11, R35.reuse, R36, R11 ;  /* 0x00000024230b7223 */ /* 0x040fe2000000000b */
[C---:B------:R-:W-:Y:S01]  /*6880*/  FFMA R8, R35.reuse, R37, R8 ;  /* 0x0000002523087223 */ /* 0x040fe20000000008 */
[--C-:B------:R-:W-:Y:S02]  /*6890*/  HADD2.F32 R21, -RZ, R49.reuse.H0_H0 ;  /* 0x20000031ff157230 */ /* 0x100fe40000004100 */
[----:B------:R-:W-:Y:S01]  /*68a0*/  FFMA R9, R35, R20, R9 ;  /* 0x0000001423097223 */ /* 0x000fe20000000009 */
[C---:B------:R-:W-:Y:S01]  /*68b0*/  FMUL R10, R33.reuse, R14 ;  /* 0x0000000e210a7220 */ /* 0x040fe20000400000 */
[----:B------:R-:W-:Y:S02]  /*68c0*/  HADD2.F32 R20, -RZ, R49.H1_H1 ;  /* 0x30000031ff147230 */ /* 0x000fe40000004100 */
[C---:B------:R-:W-:Y:S01]  /*68d0*/  FMUL R15, R33.reuse, R15 ;  /* 0x0000000f210f7220 */ /* 0x040fe20000400000 */
[----:B------:R-:W-:Y:S01]  /*68e0*/  FMUL R12, R33, R16 ;  /* 0x00000010210c7220 */ /* 0x000fe20000400000 */
[C---:B------:R-:W-:Y:S01]  /*68f0*/  FFMA R10, R35.reuse, R21, R10 ;  /* 0x00000015230a7223 */ /* 0x040fe2000000000a */
[--C-:B------:R-:W-:Y:S02]  /*6900*/  HADD2.F32 R21, -RZ, R50.reuse.H0_H0 ;  /* 0x20000032ff157230 */ /* 0x100fe40000004100 */
[----:B------:R-:W-:Y:S01]  /*6910*/  FFMA R15, R35, R20, R15 ;  /* 0x00000014230f7223 */ /* 0x000fe2000000000f */
[----:B------:R-:W-:Y:S02]  /*6920*/  HADD2.F32 R20, -RZ, R50.H1_H1 ;  /* 0x30000032ff147230 */ /* 0x000fe40000004100 */
[C---:B------:R-:W-:Y:S01]  /*6930*/  FMUL R13, R33.reuse, R17 ;  /* 0x00000011210d7220 */ /* 0x040fe20000400000 */
[--C-:B------:R-:W-:Y:S02]  /*6940*/  HADD2.F32 R37, -RZ, R51.reuse.H0_H0 ;  /* 0x20000033ff257230 */ /* 0x100fe40000004100 */
[C---:B------:R-:W-:Y:S01]  /*6950*/  FMUL R14, R33.reuse, R18 ;  /* 0x00000012210e7220 */ /* 0x040fe20000400000 */
[----:B------:R-:W-:Y:S02]  /*6960*/  HADD2.F32 R36, -RZ, R51.H1_H1 ;  /* 0x30000033ff247230 */ /* 0x000fe40000004100 */
        /* <DEDUP_REMOVED lines=21> */
[----:B------:R-:W-:Y:S02]  /*6ac0*/  UIADD3 UR8, UP0, UPT, UR52, 0x680, URZ ;  /* 0x0000068034087890 */ /* 0x000fe4000ff1e0ff */
[----:B------:R-:W-:Y:S02]  /*6ad0*/  UIADD3 UR5, UPT, UPT, UR41, 0x20, URZ ;  /* 0x0000002029057890 */ /* 0x000fe4000fffe0ff */
[----:B------:R-:W-:Y:S02]  /*6ae0*/  UIADD3 UR4, UPT, UPT, UR48, 0x1200, URZ ;  /* 0x0000120030047890 */ /* 0x000fe4000fffe0ff */
[----:B------:R-:W-:Y:S01]  /*6af0*/  UIADD3.X UR9, UPT, UPT, URZ, UR53, URZ, UP0, !UPT ;  /* 0x00000035ff097290 */ /* 0x000fe200087fe4ff */
[----:B------:R-:W-:Y:S01]  /*6b00*/  UMOV UR6, UR42 ;  /* 0x0000002a00067c82 */ /* 0x000fe20008000000 */
[----:B------:R-:W-:Y:S07]  /*6b10*/  UMOV UR7, UR36 ;  /* 0x0000002400077c82 */ /* 0x000fee0008000000 */
[----:B------:R2:W-:Y:S01]  /*6b20*/  UTMASTG.3D [UR4], [UR8] ;  /* 0x00000004080073b5 */ /* 0x0005e20008010000 */
[----:B------:R0:W-:Y:S01]  /*6b30*/  UTMACMDFLUSH ;  /* 0x00000000000079b7 */ /* 0x0001e20000000000 */
[----:B--2---:R-:W-:Y:S04]  /*6b40*/  DEPBAR.LE SB0, 0x1 ;  /* 0x000080400000791a */ /* 0x004fe80000000000 */
.L_x_111:
[----:B------:R-:W-:Y:S05]  /*6b50*/  BSYNC.RECONVERGENT B0 ;  /* 0x0000000000007941 */ /* 0x000fea0003800200 */
.L_x_110:
[----:B------:R-:W-:Y:S01]  /*6b60*/  BAR.SYNC.DEFER_BLOCKING 0x1, 0x80 ;  /* 0x0042000000007b1d */ /* 0x000fe20000010000 */
[----:B------:R-:W-:Y:S04]  /*6b70*/  UIADD3 UR40, UPT, UPT, UR51, 0x1, URZ ;  /* 0x0000000133287890 */ /* 0x000fe8000fffe0ff */
[----:B------:R-:W-:Y:S04]  /*6b80*/  UISETP.NE.AND UP0, UPT, UR40, 0x4, UPT ;  /* 0x000000042800788c */ /* 0x000fe8000bf05270 */
[----:B------:R-:W-:Y:S01]  /*6b90*/  USEL UR40, UR40, URZ, UP0 ;  /* 0x000000ff28287287 */ /* 0x000fe20008000000 */
[----:B------:R2:W-:Y:S01]  /*6ba0*/  @P6 SYNCS.ARRIVE.TRANS64.RED.A1T0 RZ, [R38+URZ], RZ ;  /* 0x000000ff26ff69a7 */ /* 0x0005e200081004ff */
[----:B------:R-:W-:Y:S01]  /*6bb0*/  BSSY B1, `(.L_x_112) ;  /* 0x0000014000017945 */ /* 0x000fe20003800000 */
[----:B------:R-:W4:Y:S02]  /*6bc0*/  @P6 SYNCS.PHASECHK.TRANS64.TRYWAIT P0, [R83+URZ+0x70], R88 ;  /* 0x00007058530065a7 */ /* 0x000f2400080011ff */
[----:B----4-:R-:W-:Y:S01]  /*6bd0*/  @P6 SEL R81, RZ, 0x1, !P0 ;  /* 0x00000001ff516807 */ /* 0x010fe20004000000 */
[----:B--2---:R-:W-:Y:S06]  /*6be0*/  @!P6 BRA `(.L_x_113) ;  /* 0x000000000040e947 */ /* 0x004fec0003800000 */
[----:B------:R-:W-:Y:S01]  /*6bf0*/  ISETP.NE.AND P1, PT, R82, RZ, PT ;  /* 0x000000ff5200720c */ /* 0x000fe20003f25270 */
[----:B------:R-:W-:Y:S01]  /*6c00*/  BSSY B0, `(.L_x_114) ;  /* 0x0000009000007945 */ /* 0x000fe20003800000 */
[----:B------:R-:W-:Y:S11]  /*6c10*/  ISETP.NE.AND P0, PT, R81, RZ, PT ;  /* 0x000000ff5100720c */ /* 0x000ff60003f05270 */
[----:B------:R-:W-:Y:S05]  /*6c20*/  @P1 IMAD R2, R39, 0x1000, R80 ;  /* 0x0000100027021824 */ /* 0x000fea00078e0250 */
[----:B------:R-:W-:Y:S05]  /*6c30*/  @P1 IADD3 R0, PT, PT, R2, UR48, RZ ;  /* 0x0000003002001c10 */ /* 0x000fea000fffe0ff */
[----:B------:R-:W-:Y:S01]  /*6c40*/  @P1 IMAD.IADD R0, R71, 0x1, R0 ;  /* 0x0000000147001824 */ /* 0x000fe200078e0200 */
[----:B------:R-:W-:Y:S06]  /*6c50*/  @P0 BRA `(.L_x_115) ;  /* 0x00000000000c0947 */ /* 0x000fec0003800000 */
[----:B------:R-:W-:Y:S04]  /*6c60*/  SHF.L.U32 R4, R70, 0x1f, RZ ;  /* 0x0000001f46047819 */ /* 0x000fe800000006ff */
[----:B------:R-:W2:Y:S02]  /*6c70*/  SYNCS.PHASECHK.TRANS64.TRYWAIT P0, [R83+URZ+0x70], R4 ;  /* 0x00007004530075a7 */ /* 0x000ea400080011ff */
[----:B--2---:R-:W-:Y:S05]  /*6c80*/  @!P0 BRA `(.L_x_116) ;  /* 0x0000001c00cc8947 */ /* 0x004fea0003800000 */
.L_x_115:
[----:B------:R-:W-:Y:S05]  /*6c90*/  BSYNC B0 ;  /* 0x0000000000007941 */ /* 0x000fea0003800000 */
.L_x_114:
[----:B------:R-:W-:Y:S02]  /*6ca0*/  ISETP.NE.AND P0, PT, R82, RZ, PT ;  /* 0x000000ff5200720c */ /* 0x000fe40003f05270 */
[----:B------:R-:W-:Y:S11]  /*6cb0*/  IADD3 R39, PT, PT, R39, 0x1, RZ ;  /* 0x0000000127277810 */ /* 0x000ff60007ffe0ff */
[----:B------:R-:W-:Y:S05]  /*6cc0*/  @P0 WARPSYNC.ALL ;  /* 0x0000000000000948 */ /* 0x000fea0003800000 */
[----:B------:R4:W1:Y:S04]  /*6cd0*/  @P0 LDSM.16.M88.4 R40, [R2+UR48+0x200] ;  /* 0x000200300228083b */ /* 0x0008680008000200 */
[----:B------:R4:W1:Y:S02]  /*6ce0*/  @P0 LDSM.16.M88.4 R48, [R0+0x200] ;  /* 0x000200000030083b */ /* 0x0008640000000200 */
.L_x_113:
[----:B------:R-:W-:Y:S05]  /*6cf0*/  BSYNC B1 ;  /* 0x0000000000017941 */ /* 0x000fea0003800000 */
.L_x_112:
[----:B----4-:R-:W-:Y:S05]  /*6d00*/  VIADD R0, R34, 0x40 ;  /* 0x0000004022007836 */ /* 0x010fea0000000000 */
[----:B------:R-:W-:Y:S04]  /*6d10*/  SHF.R.U32.HI R0, RZ, 0x15, R0 ;  /* 0x00000015ff007819 */ /* 0x000fe80000011600 */
[----:B------:R-:W-:Y:S11]  /*6d20*/  LOP3.LUT P0, RZ, R0, 0x3, R65, 0x48, !PT ;  /* 0x0000000300ff7812 */ /* 0x000ff60007804841 */
[----:B------:R-:W-:Y:S02]  /*6d30*/  @!UPT UIADD3 URZ, UPT, UPT, URZ, URZ, URZ ;  /* 0x000000fffffff290 */ /* 0x000fe4000fffe0ff */
        /* <DEDUP_REMOVED lines=8> */
[----:B------:R-:W3:Y:S01]  /*6dc0*/  LDCU.64 UR4, c[0x4][0x10] ;  /* 0x01000200ff0477ac */ /* 0x000ee20008000a00 */
[----:B----4-:R-:W-:Y:S01]  /*6dd0*/  MOV R5, UR9 ;  /* 0x0000000900057c02 */ /* 0x010fe20008000f00 */
[----:B--2---:R-:W-:Y:S01]  /*6de0*/  IMAD.U32 R4, RZ, RZ, UR8 ;  /* 0x00000008ff047e24 */ /* 0x004fe2000f8e00ff */
[----:B-----5:R-:W-:Y:S01]  /*6df0*/  MOV R7, UR7 ;  /* 0x0000000700077c02 */ /* 0x020fe20008000f00 */
[----:B------:R-:W-:Y:S01]  /*6e00*/  IMAD.U32 R6, RZ, RZ, UR6 ;  /* 0x00000006ff067e24 */ /* 0x000fe2000f8e00ff */
[----:B---3--:R-:W-:Y:S01]  /*6e10*/  MOV R11, UR5 ;  /* 0x00000005000b7c02 */ /* 0x008fe20008000f00 */
[----:B------:R-:W-:Y:S02]  /*6e20*/  IMAD.U32 R10, RZ, RZ, UR4 ;  /* 0x00000004ff0a7e24 */ /* 0x000fe4000f8e00ff */
[----:B------:R-:W-:Y:S07]  /*6e30*/  LEPC R20, `(.L_x_117) ;  /* 0x000000001014794e */ /* 0x000fee0000000000 */
[----:B-1----:R-:W-:Y:S05]  /*6e40*/  CALL.ABS.NOINC R2 ;  /* 0x0000000002007343 */ /* 0x002fea0003c00000 */
.L_x_117:
        /* <DEDUP_REMOVED lines=8> */
[----:B--2---:R-:W-:Y:S01]  /*6ed0*/  MOV R83, UR37 ;  /* 0x0000002500537c02 */ /* 0x004fe20008000f00 */
[----:B------:R-:W-:Y:S01]  /*6ee0*/  HADD2.F32 R37, -RZ, R48.H0_H0 ;  /* 0x20000030ff257230 */ /* 0x000fe20000004100 */
[----:B------:R-:W-:Y:S01]  /*6ef0*/  @P6 LEA R38, R38, UR48, 0x3 ;  /* 0x0000003026266c11 */ /* 0x000fe2000f8e18ff */
[----:B------:R-:W-:Y:S01]  /*6f00*/  BSSY.RECONVERGENT B0, `(.L_x_118) ;  /* 0x000004d000007945 */ /* 0x000fe20003800200 */
[----:B------:R-:W-:Y:S02]  /*6f10*/  LEA R88, R39, UR48, 0x3 ;  /* 0x0000003027587c11 */ /* 0x000fe4000f8e18ff */
[----:B------:R-:W-:Y:S01]  /*6f20*/  @P6 IADD3 R38, PT, PT, R38, 0x90, RZ ;  /* 0x0000009026266810 */ /* 0x000fe20007ffe0ff */
[----:B------:R-:W1:Y:S03]  /*6f30*/  LDTM.16dp256bit.x4 R4, tmem[UR4+0x40] ;  /* 0x00004004000479ee */ /* 0x000e660008120000 */
[----:B------:R-:W-:Y:S02]  /*6f40*/  @P6 PRMT R38, R83, 0x654, R38 ;  /* 0x0000065453266816 */ /* 0x000fe40000000026 */
[----:B------:R-:W-:Y:S01]  /*6f50*/  @P6 SHF.L.U32 R83, R70, 0x1f, RZ ;  /* 0x0000001f46536819 */ /* 0x000fe200000006ff */
        /* <DEDUP_REMOVED lines=71> */
.L_x_119:
[----:B------:R-:W-:Y:S05]  /*73d0*/  BSYNC.RECONVERGENT B0 ;  /* 0x0000000000007941 */ /* 0x000fea0003800200 */
.L_x_118:
        /* <DEDUP_REMOVED lines=19> */
.L_x_123:
[----:B------:R-:W-:Y:S05]  /*7510*/  BSYNC B0 ;  /* 0x0000000000007941 */ /* 0x000fea0003800000 */
.L_x_122:
[----:B------:R-:W-:Y:S11]  /*7520*/  ISETP.NE.AND P0, PT, R82, RZ, PT ;  /* 0x000000ff5200720c */ /* 0x000ff60003f05270 */
[----:B------:R-:W-:Y:S02]  /*7530*/  @!UPT UIADD3 URZ, UPT, UPT, URZ, URZ, URZ ;  /* 0x000000fffffff290 */ /* 0x000fe4000fffe0ff */
[----:B------:R-:W-:Y:S05]  /*7540*/  @P0 WARPSYNC.ALL ;  /* 0x0000000000000948 */ /* 0x000fea0003800000 */
[----:B------:R4:W1:Y:S04]  /*7550*/  @P0 LDSM.16.M88.4 R40, [R39+UR48+0x200] ;  /* 0x000200302728083b */ /* 0x0008680008000200 */
[----:B------:R4:W1:Y:S02]  /*7560*/  @P0 LDSM.16.M88.4 R48, [R0+0x200] ;  /* 0x000200000030083b */ /* 0x0008640000000200 */
.L_x_121:
[----:B------:R-:W-:Y:S05]  /*7570*/  BSYNC B1 ;  /* 0x0000000000017941 */ /* 0x000fea0003800000 */
.L_x_120:
[----:B----4-:R-:W-:Y:S05]  /*7580*/  VIADD R0, R34, 0x60 ;  /* 0x0000006022007836 */ /* 0x010fea0000000000 */
[----:B------:R-:W-:Y:S04]  /*7590*/  SHF.R.U32.HI R0, RZ, 0x15, R0 ;  /* 0x00000015ff007819 */ /* 0x000fe80000011600 */
[----:B------:R-:W-:Y:S11]  /*75a0*/  LOP3.LUT P0, RZ, R0, 0x3, R65, 0x48, !PT ;  /* 0x0000000300ff7812 */ /* 0x000ff60007804841 */
[----:B------:R-:W-:Y:S02]  /*75b0*/  @!UPT UIADD3 URZ, UPT, UPT, URZ, URZ, URZ ;  /* 0x000000fffffff290 */ /* 0x000fe4000fffe0ff */
[----:B------:R-:W-:Y:S05]  /*75c0*/  @!P0 BRA `(.L_x_125) ;  /* 0x0000000000408947 */ /* 0x000fea0003800000 */
[----:B------:R-:W4:Y:S01]  /*75d0*/  LDCU.64 UR8, c[0x4][0x70] ;  /* 0x01000e00ff0877ac */ /* 0x000f220008000a00 */
[----:B--2---:R-:W-:Y:S01]  /*75e0*/  MOV R3, 0x0 ;  /* 0x0000000000037802 */ /* 0x004fe20000000f00 */
[----:B------:R-:W-:Y:S02]  /*75f0*/  HFMA2 R12, -RZ, RZ, 0, 5.9604644775390625e-08 ;  /* 0x00000001ff0c7431 */ /* 0x000fe400000001ff */
[----:B------:R-:W-:Y:S02]  /*7600*/  IMAD.MOV.U32 R8, RZ, RZ, 0x192 ;  /* 0x00000192ff087424 */ /* 0x000fe400078e00ff */
[----:B------:R-:W-:Y:S01]  /*7610*/  IMAD.MOV.U32 R13, RZ, RZ, RZ ;  /* 0x000000ffff0d7224 */ /* 0x000fe200078e00ff */
[----:B------:R-:W2:Y:S01]  /*7620*/  LDCU.64 UR6, c[0x4][0x78] ;  /* 0x01000f00ff0677ac */ /* 0x000ea20008000a00 */
[----:B------:R-:W1:Y:S01]  /*7630*/  LDC.64 R2, c[0x4][R3] ;  /* 0x0100000003027b82 */ /* 0x000e620000000a00 */
[----:B------:R-:W5:Y:S01]  /*7640*/  LDCU.64 UR4, c[0x4][0x10] ;  /* 0x01000200ff0477ac */ /* 0x000f620008000a00 */
[----:B----4-:R-:W-:Y:S01]  /*7650*/  MOV R5, UR9 ;  /* 0x0000000900057c02 */ /* 0x010fe20008000f00 */
[----:B------:R-:W-:Y:S01]  /*7660*/  IMAD.U32 R4, RZ, RZ, UR8 ;  /* 0x00000008ff047e24 */ /* 0x000fe2000f8e00ff */
[----:B--2---:R-:W-:Y:S01]  /*7670*/  MOV R7, UR7 ;  /* 0x0000000700077c02 */ /* 0x004fe20008000f00 */
[----:B------:R-:W-:Y:S01]  /*7680*/  IMAD.U32 R6, RZ, RZ, UR6 ;  /* 0x00000006ff067e24 */ /* 0x000fe2000f8e00ff */
[----:B-----5:R-:W-:Y:S01]  /*7690*/  MOV R11, UR5 ;  /* 0x00000005000b7c02 */ /* 0x020fe20008000f00 */
[----:B------:R-:W-:Y:S02]  /*76a0*/  IMAD.U32 R10, RZ, RZ, UR4 ;  /* 0x00000004ff0a7e24 */ /* 0x000fe4000f8e00ff */
[----:B------:R-:W-:Y:S07]  /*76b0*/  LEPC R20, `(.L_x_125) ;  /* 0x000000001014794e */ /* 0x000fee0000000000 */
[----:B-1-3--:R-:W-:Y:S05]  /*76c0*/  CALL.ABS.NOINC R2 ;  /* 0x0000000002007343 */ /* 0x00afea0003c00000 */
.L_x_125:
[----:B------:R-:W-:Y:S01]  /*76d0*/  ISETP.NE.AND P0, PT, R72, RZ, PT ;  /* 0x000000ff4800720c */ /* 0x000fe20003f05270 */
[----:B------:R-:W-:Y:S05]  /*76e0*/  WARPSYNC.ALL ;  /* 0x0000000000007948 */ /* 0x000fea0003800000 */
[----:B------:R-:W-:Y:S01]  /*76f0*/  R2UR UR4, R34 ;  /* 0x00000000220472ca */ /* 0x000fe200000e0000 */
[--C-:B-1----:R-:W-:Y:S01]  /*7700*/  HADD2.F32 R20, -RZ, R40.reuse.H0_H0 ;  /* 0x20000028ff147230 */ /* 0x102fe20000004100 */
[----:B------:R-:W-:Y:S01]  /*7710*/  R2UR UR5, R79 ;  /* 0x000000004f0572ca */ /* 0x000fe200000e0000 */
[----:B------:R-:W-:Y:S01]  /*7720*/  HADD2.F32 R36, -RZ, R40.H1_H1 ;  /* 0x30000028ff247230 */ /* 0x000fe20000004100 */
[----:B------:R-:W-:Y:S01]  /*7730*/  BSSY.RECONVERGENT B0, `(.L_x_126) ;  /* 0x000004f000007945 */ /* 0x000fe20003800200 */
[--C-:B------:R-:W-:Y:S02]  /*7740*/  HADD2.F32 R21, -RZ, R41.reuse.H0_H0 ;  /* 0x20000029ff157230 */ /* 0x100fe40000004100 */
[----:B------:R-:W-:Y:S02]  /*7750*/  HADD2.F32 R38, -RZ, R41.H1_H1 ;  /* 0x30000029ff267230 */ /* 0x000fe40000004100 */
[--C-:B------:R-:W-:Y:S02]  /*7760*/  HADD2.F32 R37, -RZ, R42.reuse.H0_H0 ;  /* 0x2000002aff257230 */ /* 0x100fe40000004100 */
[----:B------:R-:W-:Y:S02]  /*7770*/  HADD2.F32 R40, -RZ, R42.H1_H1 ;  /* 0x3000002aff287230 */ /* 0x000fe40000004100 */
[----:B------:R-:W1:Y:S01]  /*7780*/  LDTM.16dp256bit.x4 R4, tmem[UR4+0x60] ;  /* 0x00006004000479ee */ /* 0x000e620008120000 */
[----:B------:R-:W-:Y:S01]  /*7790*/  NOP ;  /* 0x0000000000007918 */ /* 0x000fe20000000000 */
[----:B------:R-:W-:Y:S01]  /*77a0*/  UIADD3 UR5, UPT, UPT, UR5, 0x100, URZ ;  /* 0x0000010005057890 */ /* 0x000fe2000fffe0ff */
[--C-:B------:R-:W-:Y:S02]  /*77b0*/  HADD2.F32 R39, -RZ, R43.reuse.H0_H0 ;  /* 0x2000002bff277230 */ /* 0x100fe40000004100 */
[----:B------:R-:W-:Y:S01]  /*77c0*/  HADD2.F32 R41, -RZ, R43.H1_H1 ;  /* 0x3000002bff297230 */ /* 0x000fe20000004100 */
[----:B------:R-:W-:Y:S01]  /*77d0*/  UPRMT UR5, UR37, 0x654, UR5 ;  /* 0x0000065425057896 */ /* 0x000fe20008000005 */
[--C-:B------:R-:W-:Y:S02]  /*77e0*/  HADD2.F32 R42, -RZ, R48.reuse.H0_H0 ;  /* 0x20000030ff2a7230 */ /* 0x100fe40000004100 */
[----:B------:R-:W-:Y:S02]  /*77f0*/  HADD2.F32 R43, -RZ, R48.H1_H1 ;  /* 0x30000030ff2b7230 */ /* 0x000fe40000004100 */
[--C-:B------:R-:W-:Y:S02]  /*7800*/  HADD2.F32 R44, -RZ, R49.reuse.H0_H0 ;  /* 0x20000031ff2c7230 */ /* 0x100fe40000004100 */
[----:B------:R-:W-:Y:S02]  /*7810*/  HADD2.F32 R46, -RZ, R49.H1_H1 ;  /* 0x30000031ff2e7230 */ /* 0x000fe40000004100 */
[----:B-1----:R-:W-:Y:S01]  /*7820*/  SYNCS.ARRIVE.TRANS64.RED.A1T0 RZ, [UR5], RZ ;  /* 0x000000ffffff79a7 */ /* 0x002fe20008100405 */
[--C-:B------:R-:W-:Y:S02]  /*7830*/  HADD2.F32 R45, -RZ, R50.reuse.H0_H0 ;  /* 0x20000032ff2d7230 */ /* 0x100fe40000004100 */
[----:B------:R-:W-:Y:S02]  /*7840*/  HADD2.F32 R48, -RZ, R50.H1_H1 ;  /* 0x30000032ff307230 */ /* 0x000fe40000004100 */
[--C-:B------:R-:W-:Y:S02]  /*7850*/  HADD2.F32 R47, -RZ, R51.reuse.H0_H0 ;  /* 0x20000033ff2f7230 */ /* 0x100fe40000004100 */
[----:B------:R-:W-:Y:S02]  /*7860*/  HADD2.F32 R50, -RZ, R51.H1_H1 ;  /* 0x30000033ff327230 */ /* 0x000fe40000004100 */
[C---:B------:R-:W-:Y:S01]  /*7870*/  FMUL R4, R33.reuse, R4 ;  /* 0x0000000421047220 */ /* 0x040fe20000400000 */
[C---:B------:R-:W-:Y:S01]  /*7880*/  FMUL R5, R33.reuse, R5 ;  /* 0x0000000521057220 */ /* 0x040fe20000400000 */
[C---:B------:R-:W-:Y:S01]  /*7890*/  FMUL R6, R33.reuse, R6 ;  /* 0x0000000621067220 */ /* 0x040fe20000400000 */
[----:B------:R-:W-:Y:S01]  /*78a0*/  FMUL R7, R33, R7 ;  /* 0x0000000721077220 */ /* 0x000fe20000400000 */
[C---:B------:R-:W-:Y:S01]  /*78b0*/  FFMA R4, R35.reuse, R20, R4 ;  /* 0x0000001423047223 */ /* 0x040fe20000000004 */
[C---:B------:R-:W-:Y:S01]  /*78c0*/  FFMA R5, R35.reuse, R36, R5 ;  /* 0x0000002423057223 */ /* 0x040fe20000000005 */
[C---:B------:R-:W-:Y:S01]  /*78d0*/  FFMA R6, R35.reuse, R21, R6 ;  /* 0x0000001523067223 */ /* 0x040fe20000000006 */
[----:B------:R-:W-:Y:S01]  /*78e0*/  FFMA R7, R35, R38, R7 ;  /* 0x0000002623077223 */ /* 0x000fe20000000007 */
[C---:B------:R-:W-:Y:S01]  /*78f0*/  FMUL R8, R33.reuse, R8 ;  /* 0x0000000821087220 */ /* 0x040fe20000400000 */
[----:B------:R-:W-:Y:S01]  /*7900*/  FMUL R9, R33, R9 ;  /* 0x0000000921097220 */ /* 0x000fe20000400000 */
[----:B---3--:R-:W-:Y:S01]  /*7910*/  F2FP.F16.F32.PACK_AB R80, R5, R4 ;  /* 0x000000040550723e */ /* 0x008fe200000000ff */
[----:B------:R-:W-:Y:S01]  /*7920*/  FMUL R0, R33, R10 ;  /* 0x0000000a21007220 */ /* 0x000fe20000400000 */
[----:B------:R-:W-:Y:S01]  /*7930*/  F2FP.F16.F32.PACK_AB R81, R7, R6 ;  /* 0x000000060751723e */ /* 0x000fe200000000ff */
[C---:B------:R-:W-:Y:S01]  /*7940*/  FFMA R8, R35.reuse, R37, R8 ;  /* 0x0000002523087223 */ /* 0x040fe20000000008 */
[----:B------:R-:W-:Y:S01]  /*7950*/  FFMA R9, R35, R40, R9 ;  /* 0x0000002823097223 */ /* 0x000fe20000000009 */
[C---:B------:R-:W-:Y:S01]  /*7960*/  FMUL R2, R33.reuse, R11 ;  /* 0x0000000b21027220 */ /* 0x040fe20000400000 */
[C---:B--2---:R-:W-:Y:S01]  /*7970*/  FMUL R3, R33.reuse, R12 ;  /* 0x0000000c21037220 */ /* 0x044fe20000400000 */
[----:B------:R-:W-:Y:S01]  /*7980*/  FMUL R10, R33, R13 ;  /* 0x0000000d210a7220 */ /* 0x000fe20000400000 */
[----:B------:R-:W-:Y:S01]  /*7990*/  FFMA R0, R35, R39, R0 ;  /* 0x0000002723007223 */ /* 0x000fe20000000000 */
        /* <DEDUP_REMOVED lines=40> */
.L_x_127:
[----:B------:R-:W-:Y:S05]  /*7c20*/  BSYNC.RECONVERGENT B0 ;  /* 0x0000000000007941 */ /* 0x000fea0003800200 */
.L_x_126:
[----:B------:R-:W-:Y:S01]  /*7c30*/  BAR.SYNC.DEFER_BLOCKING 0x1, 0x80 ;  /* 0x0042000000007b1d */ /* 0x000fe20000010000 */
[----:B------:R-:W-:Y:S01]  /*7c40*/  UISETP.NE.AND UP0, UPT, UR49, -0x4, UPT ;  /* 0xfffffffc3100788c */ /* 0x000fe2000bf05270 */
[----:B------:R-:W-:Y:S08]  /*7c50*/  IADD3 R0, PT, PT, R30, 0x1, RZ ;  /* 0x000000011e007810 */ /* 0x000ff00007ffe0ff */
[----:B------:R-:W-:Y:S05]  /*7c60*/  BRA.U !UP0, `(.L_x_128) ;  /* 0x0000000108287547 */ /* 0x000fea000b800000 */
[----:B------:R-:W-:Y:S01]  /*7c70*/  ISETP.NE.AND P0, PT, R76, RZ, PT ;  /* 0x000000ff4c00720c */ /* 0x000fe20003f05270 */
[----:B------:R-:W-:Y:S01]  /*7c80*/  IMAD.U32 R3, RZ, RZ, UR51 ;  /* 0x00000033ff037e24 */ /* 0x000fe2000f8e00ff */
[----:B------:R-:W-:Y:S01]  /*7c90*/  UIADD3 UR51, UPT, UPT, UR51, 0x1, URZ ;  /* 0x0000000133337890 */ /* 0x000fe2000fffe0ff */
[----:B------:R-:W-:Y:S03]  /*7ca0*/  IMAD.U32 R2, RZ, RZ, UR37 ;  /* 0x00000025ff027e24 */ /* 0x000fe6000f8e00ff */
[----:B------:R-:W-:Y:S04]  /*7cb0*/  UISETP.NE.AND UP0, UPT, UR51, 0x4, UPT ;  /* 0x000000043300788c */ /* 0x000fe8000bf05270 */
[----:B------:R-:W-:Y:S03]  /*7cc0*/  USEL UR51, UR51, URZ, UP0 ;  /* 0x000000ff33337287 */ /* 0x000fe60008000000 */
[----:B------:R-:W-:Y:S05]  /*7cd0*/  @P0 LEA R3, R3, UR48, 0x3 ;  /* 0x0000003003030c11 */ /* 0x000fea000f8e18ff */
[----:B------:R-:W-:Y:S05]  /*7ce0*/  @P0 VIADD R3, R3, 0x90 ;  /* 0x0000009003030836 */ /* 0x000fea0000000000 */
[----:B------:R-:W-:Y:S04]  /*7cf0*/  @P0 PRMT R2, R2, 0x654, R3 ;  /* 0x0000065402020816 */ /* 0x000fe80000000003 */
[----:B------:R2:W-:Y:S03]  /*7d00*/  @P0 SYNCS.ARRIVE.TRANS64.RED.A1T0 RZ, [R2+URZ], RZ ;  /* 0x000000ff02ff09a7 */ /* 0x0005e600081004ff */
.L_x_128:
[----:B------:R-:W-:Y:S01]  /*7d10*/  ISETP.NE.AND P2, PT, R73, RZ, PT ;  /* 0x000000ff4900720c */ /* 0x000fe20003f45270 */
[----:B------:R-:W-:Y:S01]  /*7d20*/  UIADD3 UR49, UPT, UPT, UR49, 0x4, URZ ;  /* 0x0000000431317890 */ /* 0x000fe2000fffe0ff */
[----:B------:R-:W-:Y:S01]  /*7d30*/  ISETP.NE.AND P0, PT, R75, 0x2, PT ;  /* 0x000000024b00780c */ /* 0x000fe20003f05270 */
[----:B------:R-:W-:Y:S01]  /*7d40*/  IMAD.IADD R20, R29, 0x1, R58 ;  /* 0x000000011d147824 */ /* 0x000fe200078e023a */
[----:B------:R-:W-:Y:S01]  /*7d50*/  ISETP.NE.AND P1, PT, R0, 0x4, PT ;  /* 0x000000040000780c */ /* 0x000fe20003f25270 */
[----:B------:R-:W-:Y:S01]  /*7d60*/  IMAD.IADD R21, R31, 0x1, R60 ;  /* 0x000000011f157824 */ /* 0x000fe200078e023c */
[----:B------:R-:W-:Y:S02]  /*7d70*/  SEL R3, RZ, 0x1, P0 ;  /* 0x00000001ff037807 */ /* 0x000fe40000000000 */
[----:B--2---:R-:W-:Y:S02]  /*7d80*/  SEL R2, RZ, 0x1, P1 ;  /* 0x00000001ff027807 */ /* 0x004fe40000800000 */
[----:B------:R-:W-:Y:S02]  /*7d90*/  LOP3.LUT R68, R68, R3, RZ, 0x3c, !PT ;  /* 0x0000000344447212 */ /* 0x000fe400078e3cff */
[----:B------:R-:W-:Y:S02]  /*7da0*/  LOP3.LUT R69, R69, R2, RZ, 0x3c, !PT ;  /* 0x0000000245457212 */ /* 0x000fe400078e3cff */
[----:B------:R-:W-:Y:S02]  /*7db0*/  @P2 R2UR UR36, R67 ;  /* 0x00000000432422ca */ /* 0x000fe400000e0000 */
[----:B------:R-:W-:Y:S02]  /*7dc0*/  SEL R75, R75, RZ, P0 ;  /* 0x000000ff4b4b7207 */ /* 0x000fe40000000000 */
[----:B------:R-:W-:Y:S01]  /*7dd0*/  SEL R30, R0, RZ, P1 ;  /* 0x000000ff001e7207 */ /* 0x000fe20000800000 */
[----:B------:R-:W-:Y:S10]  /*7de0*/  @P2 BRA `(.L_x_129) ;  /* 0xffffffd000182947 */ /* 0x000ff4000383ffff */
[----:B------:R-:W-:-:S09]  /*7df0*/  UISETP.NE.AND UP0, UPT, UR50, URZ, UPT ;  /* 0x000000ff3200728c */ /* 0x000fd2000bf05270 */
[----:B------:R-:W-:Y:S05]  /*7e00*/  BRA.U !UP0, `(.L_x_130) ;  /* 0x0000000108487547 */ /* 0x000fea000b800000 */
[----:B------:R-:W2:Y:S02]  /*7e10*/  LDCU.64 UR4, c[0x0][0x890] ;  /* 0x00011200ff0477ac */ /* 0x000ea40008000a00 */
[----:B--2---:R-:W-:-:S04]  /*7e20*/  UISETP.NE.U32.AND UP0, UPT, UR4, URZ, UPT ;  /* 0x000000ff0400728c */ /* 0x004fc8000bf05070 */
[----:B------:R-:W-:-:S09]  /*7e30*/  UISETP.NE.AND.EX UP0, UPT, UR5, URZ, UPT, UP0 ;  /* 0x000000ff0500728c */ /* 0x000fd2000bf05300 */
[----:B------:R-:W-:Y:S05]  /*7e40*/  BRA.U UP0, `(.L_x_131) ;  /* 0x00000001000c7547 */ /* 0x000fea000b800000 */
[----:B------:R-:W-:-:S13]  /*7e50*/  FSETP.NEU.AND P0, PT, R35, RZ, PT ;  /* 0x000000ff2300720b */ /* 0x000fda0003f0d000 */
[----:B------:R-:W-:Y:S05]  /*7e60*/  @!P0 EXIT ;  /* 0x000000000000894d */ /* 0x000fea0003800000 */
[----:B------:R-:W-:Y:S05]  /*7e70*/  BRA `(.L_x_130) ;  /* 0x00000000002c7947 */ /* 0x000fea0003800000 */
.L_x_131:
[----:B------:R-:W-:Y:S01]  /*7e80*/  ISETP.NE.AND P0, PT, R74, RZ, PT ;  /* 0x000000ff4a00720c */ /* 0x000fe20003f05270 */
[----:B------:R-:W-:-:S12]  /*7e90*/  BSSY.RECONVERGENT B0, `(.L_x_130) ;  /* 0x0000009000007945 */ /* 0x000fd80003800200 */
[----:B------:R-:W-:Y:S05]  /*7ea0*/  @P0 BRA `(.L_x_132) ;  /* 0x0000000000140947 */ /* 0x000fea0003800000 */
[----:B------:R-:W2:Y:S02]  /*7eb0*/  LDCU.64 UR4, c[0x0][0x888] ;  /* 0x00011100ff0477ac */ /* 0x000ea40008000a00 */
[----:B--2---:R-:W-:-:S04]  /*7ec0*/  ISETP.NE.U32.AND P0, PT, RZ, UR4, PT ;  /* 0x00000004ff007c0c */ /* 0x004fc8000bf05070 */
[----:B------:R-:W-:-:S13]  /*7ed0*/  ISETP.NE.AND.EX P0, PT, RZ, UR5, PT, P0 ;  /* 0x00000005ff007c0c */ /* 0x000fda000bf05300 */
[----:B------:R-:W-:Y:S05]  /*7ee0*/  @!P0 EXIT ;  /* 0x000000000000894d */ /* 0x000fea0003800000 */
[----:B------:R-:W-:Y:S05]  /*7ef0*/  BRA `(.L_x_133) ;  /* 0x0000000000087947 */ /* 0x000fea0003800000 */
.L_x_132:
[----:B------:R-:W-:-:S13]  /*7f00*/  FSETP.NEU.AND P0, PT, R35, RZ, PT ;  /* 0x000000ff2300720b */ /* 0x000fda0003f0d000 */
[----:B------:R-:W-:Y:S05]  /*7f10*/  @!P0 EXIT ;  /* 0x000000000000894d */ /* 0x000fea0003800000 */
.L_x_133:
[----:B------:R-:W-:Y:S05]  /*7f20*/  BSYNC.RECONVERGENT B0 ;  /* 0x0000000000007941 */ /* 0x000fea0003800200 */
.L_x_130:
[----:B------:R-:W-:Y:S01]  /*7f30*/  ULEA UR4, UR51, UR48, 0x3 ;  /* 0x0000003033047291 */ /* 0x000fe2000f8e18ff */
[----:B------:R-:W-:-:S04]  /*7f40*/  DEPBAR.LE SB0, 0x0 ;  /* 0x000080000000791a */ /* 0x000fc80000000000 */
[----:B------:R-:W-:-:S04]  /*7f50*/  UIADD3 UR4, UPT, UPT, UR4, 0x90, URZ ;  /* 0x0000009004047890 */ /* 0x000fc8000fffe0ff */
[----:B------:R-:W-:-:S09]  /*7f60*/  UPRMT UR4, UR37, 0x654, UR4 ;  /* 0x0000065425047896 */ /* 0x000fd20008000004 */
[----:B------:R-:W-:Y:S01]  /*7f70*/  SYNCS.ARRIVE.TRANS64.RED.A1T0 RZ, [UR4], RZ ;  /* 0x000000ffffff79a7 */ /* 0x000fe20008100404 */
[----:B------:R-:W-:Y:S05]  /*7f80*/  EXIT ;  /* 0x000000000000794d */ /* 0x000fea0003800000 */
.L_x_19:
[----:B--2---:R2:W1:Y:S02]  /*7f90*/  SYNCS.PHASECHK.TRANS64.TRYWAIT P0, [R3+URZ+0x130], R2 ;  /* 0x00013002030075a7 */ /* 0x00446400080011ff */
[----:B-1----:R-:W-:Y:S05]  /*7fa0*/  @!P0 NANOSLEEP.SYNCS 0x989680 ;  /* 0x009896800000895d */ /* 0x002fea0003900000 */
[----:B------:R-:W1:Y:S02]  /*7fb0*/  @!P0 SYNCS.PHASECHK.TRANS64 P0, [R3+URZ+0x130], R2 ;  /* 0x00013002030085a7 */ /* 0x000e6400080010ff */
[----:B-1----:R-:W-:Y:S05]  /*7fc0*/  @!P0 BRA `(.L_x_19) ;  /* 0xfffffffc00f08947 */ /* 0x002fea000383ffff */
[----:B------:R-:W-:Y:S05]  /*7fd0*/  BRA `(.L_x_134) ;  /* 0xffffff94009c7947 */ /* 0x000fea000383ffff */
.L_x_22:
[----:B-1----:R-:W-:-:S07]  /*7fe0*/  MOV R2, UR33 ;  /* 0x0000002100027c02 */ /* 0x002fce0008000f00 */
.L_x_135:
[----:B-1----:R1:W2:Y:S02]  /*7ff0*/  SYNCS.PHASECHK.TRANS64.TRYWAIT P0, [R2+URZ+0x38], R5 ;  /* 0x00003805020075a7 */ /* 0x0022a400080011ff */
[----:B--2---:R-:W-:Y:S05]  /*8000*/  @!P0 NANOSLEEP.SYNCS 0x989680 ;  /* 0x009896800000895d */ /* 0x004fea0003900000 */
[----:B------:R-:W2:Y:S02]  /*8010*/  @!P0 SYNCS.PHASECHK.TRANS64 P0, [R2+URZ+0x38], R5 ;  /* 0x00003805020085a7 */ /* 0x000ea400080010ff */
[----:B--2---:R-:W-:Y:S05]  /*8020*/  @!P0 BRA `(.L_x_135) ;  /* 0xfffffffc00f08947 */ /* 0x004fea000383ffff */
[----:B------:R-:W-:Y:S05]  /*8030*/  BRA `(.L_x_21) ;  /* 0xffffff9400ec7947 */ /* 0x000fea000383ffff */
.L_x_28:
[----:B-1----:R-:W-:-:S07]  /*8040*/  MOV R2, UR17 ;  /* 0x0000001100027c02 */ /* 0x002fce0008000f00 */
.L_x_136:
[----:B-1----:R1:W2:Y:S02]  /*8050*/  SYNCS.PHASECHK.TRANS64.TRYWAIT P0, [R2+URZ+0x38], R5 ;  /* 0x00003805020075a7 */ /* 0x0022a400080011ff */
[----:B--2---:R-:W-:Y:S05]  /*8060*/  @!P0 NANOSLEEP.SYNCS 0x989680 ;  /* 0x009896800000895d */ /* 0x004fea0003900000 */
[----:B------:R-:W2:Y:S02]  /*8070*/  @!P0 SYNCS.PHASECHK.TRANS64 P0, [R2+URZ+0x38], R5 ;  /* 0x00003805020085a7 */ /* 0x000ea400080010ff */
[----:B--2---:R-:W-:Y:S05]  /*8080*/  @!P0 BRA `(.L_x_136) ;  /* 0xfffffffc00f08947 */ /* 0x004fea000383ffff */
[----:B------:R-:W-:Y:S05]  /*8090*/  BRA `(.L_x_27) ;  /* 0xffffff9800947947 */ /* 0x000fea000383ffff */
.L_x_32:
[----:B-1----:R1:W2:Y:S02]  /*80a0*/  SYNCS.PHASECHK.TRANS64.TRYWAIT P0, [R2+URZ+0xc0], R3 ;  /* 0x0000c003020075a7 */ /* 0x0022a400080011ff */
[----:B--2---:R-:W-:Y:S05]  /*80b0*/  @!P0 NANOSLEEP.SYNCS 0x989680 ;  /* 0x009896800000895d */ /* 0x004fea0003900000 */
[----:B------:R-:W2:Y:S02]  /*80c0*/  @!P0 SYNCS.PHASECHK.TRANS64 P0, [R2+URZ+0xc0], R3 ;  /* 0x0000c003020085a7 */ /* 0x000ea400080010ff */
[----:B--2---:R-:W-:Y:S05]  /*80d0*/  @!P0 BRA `(.L_x_32) ;  /* 0xfffffffc00f08947 */ /* 0x004fea000383ffff */
[----:B------:R-:W-:Y:S05]  /*80e0*/  BRA `(.L_x_137) ;  /* 0xffffff9c00247947 */ /* 0x000fea000383ffff */
.L_x_36:
[----:B----4-:R-:W-:-:S07]  /*80f0*/  MOV R0, UR5 ;  /* 0x0000000500007c02 */ /* 0x010fce0008000f00 */
.L_x_138:
[----:B-1----:R1:W2:Y:S02]  /*8100*/  SYNCS.PHASECHK.TRANS64.TRYWAIT P0, [R0+URZ], R3 ;  /* 0x00000003000075a7 */ /* 0x0022a400080011ff */
[----:B--2---:R-:W-:Y:S05]  /*8110*/  @!P0 NANOSLEEP.SYNCS 0x989680 ;  /* 0x009896800000895d */ /* 0x004fea0003900000 */
[----:B------:R-:W2:Y:S02]  /*8120*/  @!P0 SYNCS.PHASECHK.TRANS64 P0, [R0+URZ], R3 ;  /* 0x00000003000085a7 */ /* 0x000ea400080010ff */
[----:B--2---:R-:W-:Y:S05]  /*8130*/  @!P0 BRA `(.L_x_138) ;  /* 0xfffffffc00f08947 */ /* 0x004fea000383ffff */
[----:B------:R-:W-:Y:S05]  /*8140*/  BRA `(.L_x_139) ;  /* 0xffffffa000947947 */ /* 0x000fea000383ffff */
.L_x_37:
[----:B----4-:R-:W-:-:S07]  /*8150*/  MOV R0, UR5 ;  /* 0x0000000500007c02 */ /* 0x010fce0008000f00 */
.L_x_140:
[----:B-1----:R1:W2:Y:S02]  /*8160*/  SYNCS.PHASECHK.TRANS64.TRYWAIT P0, [R0+URZ], R3 ;  /* 0x00000003000075a7 */ /* 0x0022a400080011ff */
[----:B--2---:R-:W-:Y:S05]  /*8170*/  @!P0 NANOSLEEP.SYNCS 0x989680 ;  /* 0x009896800000895d */ /* 0x004fea0003900000 */
[----:B------:R-:W2:Y:S02]  /*8180*/  @!P0 SYNCS.PHASECHK.TRANS64 P0, [R0+URZ], R3 ;  /* 0x00000003000085a7 */ /* 0x000ea400080010ff */
[----:B--2---:R-:W-:Y:S05]  /*8190*/  @!P0 BRA `(.L_x_140) ;  /* 0xfffffffc00f08947 */ /* 0x004fea000383ffff */
[----:B------:R-:W-:Y:S05]  /*81a0*/  BRA `(.L_x_141) ;  /* 0xffffffa000a07947 */ /* 0x000fea000383ffff */
.L_x_38:
[----:B----4-:R-:W-:-:S07]  /*81b0*/  MOV R0, UR5 ;  /* 0x0000000500007c02 */ /* 0x010fce0008000f00 */
.L_x_142:
[----:B-1----:R1:W2:Y:S02]  /*81c0*/  SYNCS.PHASECHK.TRANS64.TRYWAIT P0, [R0+URZ], R3 ;  /* 0x00000003000075a7 */ /* 0x0022a400080011ff */
[----:B--2---:R-:W-:Y:S05]  /*81d0*/  @!P0 NANOSLEEP.SYNCS 0x989680 ;  /* 0x009896800000895d */ /* 0x004fea0003900000 */
[----:B------:R-:W2:Y:S02]  /*81e0*/  @!P0 SYNCS.PHASECHK.TRANS64 P0, [R0+URZ], R3 ;  /* 0x00000003000085a7 */ /* 0x000ea400080010ff */
[----:B--2---:R-:W-:Y:S05]  /*81f0*/  @!P0 BRA `(.L_x_142) ;  /* 0xfffffffc00f08947 */ /* 0x004fea000383ffff */
[----:B------:R-:W-:Y:S05]  /*8200*/  BRA `(.L_x_143) ;  /* 0xffffffa000ac7947 */ /* 0x000fea000383ffff */
.L_x_39:
[----:B----4-:R-:W-:-:S07]  /*8210*/  MOV R0, UR5 ;  /* 0x0000000500007c02 */ /* 0x010fce0008000f00 */
.L_x_144:
[----:B-1----:R1:W2:Y:S02]  /*8220*/  SYNCS.PHASECHK.TRANS64.TRYWAIT P0, [R0+URZ], R3 ;  /* 0x00000003000075a7 */ /* 0x0022a400080011ff */
[----:B--2---:R-:W-:Y:S05]  /*8230*/  @!P0 NANOSLEEP.SYNCS 0x989680 ;  /* 0x009896800000895d */ /* 0x004fea0003900000 */
[----:B------:R-:W2:Y:S02]  /*8240*/  @!P0 SYNCS.PHASECHK.TRANS64 P0, [R0+URZ], R3 ;  /* 0x00000003000085a7 */ /* 0x000ea400080010ff */
[----:B--2---:R-:W-:Y:S05]  /*8250*/  @!P0 BRA `(.L_x_144) ;  /* 0xfffffffc00f08947 */ /* 0x004fea000383ffff */
[----:B------:R-:W-:Y:S05]  /*8260*/  BRA `(.L_x_145) ;  /* 0xffffffa000b87947 */ /* 0x000fea000383ffff */
.L_x_40:
[----:B----4-:R-:W-:-:S07]  /*8270*/  MOV R0, UR5 ;  /* 0x0000000500007c02 */ /* 0x010fce0008000f00 */
.L_x_146:
[----:B-1----:R1:W2:Y:S02]  /*8280*/  SYNCS.PHASECHK.TRANS64.TRYWAIT P0, [R0+URZ], R3 ;  /* 0x00000003000075a7 */ /* 0x0022a400080011ff */
[----:B--2---:R-:W-:Y:S05]  /*8290*/  @!P0 NANOSLEEP.SYNCS 0x989680 ;  /* 0x009896800000895d */ /* 0x004fea0003900000 */
[----:B------:R-:W2:Y:S02]  /*82a0*/  @!P0 SYNCS.PHASECHK.TRANS64 P0, [R0+URZ], R3 ;  /* 0x00000003000085a7 */ /* 0x000ea400080010ff */
[----:B--2---:R-:W-:Y:S05]  /*82b0*/  @!P0 BRA `(.L_x_146) ;  /* 0xfffffffc00f08947 */ /* 0x004fea000383ffff */
[----:B------:R-:W-:Y:S05]  /*82c0*/  BRA `(.L_x_147) ;  /* 0xffffffa000c47947 */ /* 0x000fea000383ffff */
.L_x_41:
[----:B----4-:R-:W-:-:S07]  /*82d0*/  MOV R0, UR5 ;  /* 0x0000000500007c02 */ /* 0x010fce0008000f00 */
.L_x_148:
[----:B-1----:R1:W2:Y:S02]  /*82e0*/  SYNCS.PHASECHK.TRANS64.TRYWAIT P0, [R0+URZ], R3 ;  /* 0x00000003000075a7 */ /* 0x0022a400080011ff */
[----:B--2---:R-:W-:Y:S05]  /*82f0*/  @!P0 NANOSLEEP.SYNCS 0x989680 ;  /* 0x009896800000895d */ /* 0x004fea0003900000 */
[----:B------:R-:W2:Y:S02]  /*8300*/  @!P0 SYNCS.PHASECHK.TRANS64 P0, [R0+URZ], R3 ;  /* 0x00000003000085a7 */ /* 0x000ea400080010ff */
[----:B--2---:R-:W-:Y:S05]  /*8310*/  @!P0 BRA `(.L_x_148) ;  /* 0xfffffffc00f08947 */ /* 0x004fea000383ffff */
[----:B------:R-:W-:Y:S05]  /*8320*/  BRA `(.L_x_149) ;  /* 0xffffffa000d07947 */ /* 0x000fea000383ffff */
.L_x_44:
[----:B-1----:R1:W2:Y:S02]  /*8330*/  SYNCS.PHASECHK.TRANS64.TRYWAIT P0, [R0+URZ+0x120], R5 ;  /* 0x00012005000075a7 */ /* 0x0022a400080011ff */
[----:B--2---:R-:W-:Y:S05]  /*8340*/  @!P0 NANOSLEEP.SYNCS 0x989680 ;  /* 0x009896800000895d */ /* 0x004fea0003900000 */
[----:B------:R-:W2:Y:S02]  /*8350*/  @!P0 SYNCS.PHASECHK.TRANS64 P0, [R0+URZ+0x120], R5 ;  /* 0x00012005000085a7 */ /* 0x000ea400080010ff */
[----:B--2---:R-:W-:Y:S05]  /*8360*/  @!P0 BRA `(.L_x_44) ;  /* 0xfffffffc00f08947 */ /* 0x004fea000383ffff */
[----:B------:R-:W-:Y:S05]  /*8370*/  BRA `(.L_x_150) ;  /* 0xffffffa4002c7947 */ /* 0x000fea000383ffff */
.L_x_45:
[----:B------:R-:W-:-:S07]  /*8380*/  MOV R0, UR5 ;  /* 0x0000000500007c02 */ /* 0x000fce0008000f00 */
.L_x_151:
[----:B-1----:R1:W2:Y:S02]  /*8390*/  SYNCS.PHASECHK.TRANS64.TRYWAIT P0, [R0+URZ+0xd0], R5 ;  /* 0x0000d005000075a7 */ /* 0x0022a400080011ff */
[----:B--2---:R-:W-:Y:S05]  /*83a0*/  @!P0 NANOSLEEP.SYNCS 0x989680 ;  /* 0x009896800000895d */ /* 0x004fea0003900000 */
[----:B------:R-:W2:Y:S02]  /*83b0*/  @!P0 SYNCS.PHASECHK.TRANS64 P0, [R0+URZ+0xd0], R5 ;  /* 0x0000d005000085a7 */ /* 0x000ea400080010ff */
[----:B--2---:R-:W-:Y:S05]  /*83c0*/  @!P0 BRA `(.L_x_151) ;  /* 0xfffffffc00f08947 */ /* 0x004fea000383ffff */
[----:B------:R-:W-:Y:S05]  /*83d0*/  BRA `(.L_x_152) ;  /* 0xffffffa4003c7947 */ /* 0x000fea000383ffff */
.L_x_46:
[----:B-1----:R1:W2:Y:S02]  /*83e0*/  SYNCS.PHASECHK.TRANS64.TRYWAIT P1, [R0+URZ+0xc0], R5 ;  /* 0x0000c005000075a7 */ /* 0x0022a400080211ff */
[----:B--2---:R-:W-:Y:S05]  /*83f0*/  @!P1 NANOSLEEP.SYNCS 0x989680 ;  /* 0x009896800000995d */ /* 0x004fea0003900000 */
[----:B------:R-:W2:Y:S02]  /*8400*/  @!P1 SYNCS.PHASECHK.TRANS64 P1, [R0+URZ+0xc0], R5 ;  /* 0x0000c005000095a7 */ /* 0x000ea400080210ff */
[----:B--2---:R-:W-:Y:S05]  /*8410*/  @!P1 BRA `(.L_x_46) ;  /* 0xfffffffc00f09947 */ /* 0x004fea000383ffff */
[----:B------:R-:W-:Y:S05]  /*8420*/  BRA `(.L_x_153) ;  /* 0xffffffa4006c7947 */ /* 0x000fea000383ffff */
.L_x_49:
[----:B------:R-:W-:-:S07]  /*8430*/  MOV R0, UR5 ;  /* 0x0000000500007c02 */ /* 0x000fce0008000f00 */
.L_x_154:
[----:B-1----:R1:W2:Y:S02]  /*8440*/  SYNCS.PHASECHK.TRANS64.TRYWAIT P0, [R0+URZ+0xd0], R3 ;  /* 0x0000d003000075a7 */ /* 0x0022a400080011ff */
[----:B--2---:R-:W-:Y:S05]  /*8450*/  @!P0 NANOSLEEP.SYNCS 0x989680 ;  /* 0x009896800000895d */ /* 0x004fea0003900000 */
[----:B------:R-:W2:Y:S02]  /*8460*/  @!P0 SYNCS.PHASECHK.TRANS64 P0, [R0+URZ+0xd0], R3 ;  /* 0x0000d003000085a7 */ /* 0x000ea400080010ff */
[----:B--2---:R-:W-:Y:S05]  /*8470*/  @!P0 BRA `(.L_x_154) ;  /* 0xfffffffc00f08947 */ /* 0x004fea000383ffff */
[----:B------:R-:W-:Y:S05]  /*8480*/  BRA `(.L_x_48) ;  /* 0xffffffa400c07947 */ /* 0x000fea000383ffff */
.L_x_56:
[----:B-1----:R1:W2:Y:S02]  /*8490*/  SYNCS.PHASECHK.TRANS64.TRYWAIT P1, [R0+URZ+0xc0], R5 ;  /* 0x0000c005000075a7 */ /* 0x0022a400080211ff */
[----:B--2---:R-:W-:Y:S05]  /*84a0*/  @!P1 NANOSLEEP.SYNCS 0x989680 ;  /* 0x009896800000995d */ /* 0x004fea0003900000 */
[----:B------:R-:W2:Y:S02]  /*84b0*/  @!P1 SYNCS.PHASECHK.TRANS64 P1, [R0+URZ+0xc0], R5 ;  /* 0x0000c005000095a7 */ /* 0x000ea400080210ff */
[----:B--2---:R-:W-:Y:S05]  /*84c0*/  @!P1 BRA `(.L_x_56) ;  /* 0xfffffffc00f09947 */ /* 0x004fea000383ffff */
[----:B------:R-:W-:Y:S05]  /*84d0*/  BRA `(.L_x_155) ;  /* 0xffffffac00207947 */ /* 0x000fea000383ffff */
.L_x_57:
[----:B------:R-:W-:-:S07]  /*84e0*/  MOV R3, UR8 ;  /* 0x0000000800037c02 */ /* 0x000fce0008000f00 */
.L_x_156:
[----:B-1----:R1:W2:Y:S02]  /*84f0*/  SYNCS.PHASECHK.TRANS64.TRYWAIT P0, [R3+URZ+0x100], R0 ;  /* 0x00010000030075a7 */ /* 0x0022a400080011ff */
[----:B--2---:R-:W-:Y:S05]  /*8500*/  @!P0 NANOSLEEP.SYNCS 0x989680 ;  /* 0x009896800000895d */ /* 0x004fea0003900000 */
[----:B------:R-:W2:Y:S02]  /*8510*/  @!P0 SYNCS.PHASECHK.TRANS64 P0, [R3+URZ+0x100], R0 ;  /* 0x00010000030085a7 */ /* 0x000ea400080010ff */
[----:B--2---:R-:W-:Y:S05]  /*8520*/  @!P0 BRA `(.L_x_156) ;  /* 0xfffffffc00f08947 */ /* 0x004fea000383ffff */
[----:B------:R-:W-:Y:S05]  /*8530*/  BRA `(.L_x_157) ;  /* 0xffffffac00707947 */ /* 0x000fea000383ffff */
.L_x_60:
[----:B------:R-:W-:Y:S07]  /*8540*/  MOV R0, UR7 ;  /* 0x0000000700007c02 */ /* 0x000fee0008000f00 */
.L_x_158:
[----:B-1----:R1:W2:Y:S02]  /*8550*/  SYNCS.PHASECHK.TRANS64.TRYWAIT P0, [R0+URZ], R3 ;  /* 0x00000003000075a7 */ /* 0x0022a400080011ff */
[----:B--2---:R-:W-:Y:S05]  /*8560*/  @!P0 NANOSLEEP.SYNCS 0x989680 ;  /* 0x009896800000895d */ /* 0x004fea0003900000 */
[----:B------:R-:W2:Y:S02]  /*8570*/  @!P0 SYNCS.PHASECHK.TRANS64 P0, [R0+URZ], R3 ;  /* 0x00000003000085a7 */ /* 0x000ea400080010ff */
[----:B--2---:R-:W-:Y:S05]  /*8580*/  @!P0 BRA `(.L_x_158) ;  /* 0xfffffffc00f08947 */ /* 0x004fea000383ffff */
[----:B------:R-:W-:Y:S05]  /*8590*/  BRA `(.L_x_59) ;  /* 0xffffffac008c7947 */ /* 0x000fea000383ffff */
.L_x_63:
[----:B------:R-:W-:-:S07]  /*85a0*/  MOV R0, UR5 ;  /* 0x0000000500007c02 */ /* 0x000fce0008000f00 */
.L_x_159:
[----:B--2---:R2:W3:Y:S02]  /*85b0*/  SYNCS.PHASECHK.TRANS64.TRYWAIT P0, [R0+URZ], R3 ;  /* 0x00000003000075a7 */ /* 0x0044e400080011ff */
[----:B---3--:R-:W-:Y:S05]  /*85c0*/  @!P0 NANOSLEEP.SYNCS 0x989680 ;  /* 0x009896800000895d */ /* 0x008fea0003900000 */
[----:B------:R-:W3:Y:S02]  /*85d0*/  @!P0 SYNCS.PHASECHK.TRANS64 P0, [R0+URZ], R3 ;  /* 0x00000003000085a7 */ /* 0x000ee400080010ff */
[----:B---3--:R-:W-:Y:S05]  /*85e0*/  @!P0 BRA `(.L_x_159) ;  /* 0xfffffffc00f08947 */ /* 0x008fea000383ffff */
[----:B------:R-:W-:Y:S05]  /*85f0*/  BRA `(.L_x_160) ;  /* 0xffffffb000407947 */ /* 0x000fea000383ffff */
.L_x_64:
[----:B------:R-:W-:-:S07]  /*8600*/  MOV R0, UR5 ;  /* 0x0000000500007c02 */ /* 0x000fce0008000f00 */
.L_x_161:
[----:B-1----:R1:W2:Y:S02]  /*8610*/  SYNCS.PHASECHK.TRANS64.TRYWAIT P0, [R0+URZ], R3 ;  /* 0x00000003000075a7 */ /* 0x0022a400080011ff */
[----:B--2---:R-:W-:Y:S05]  /*8620*/  @!P0 NANOSLEEP.SYNCS 0x989680 ;  /* 0x009896800000895d */ /* 0x004fea0003900000 */
[----:B------:R-:W2:Y:S02]  /*8630*/  @!P0 SYNCS.PHASECHK.TRANS64 P0, [R0+URZ], R3 ;  /* 0x00000003000085a7 */ /* 0x000ea400080010ff */
[----:B--2---:R-:W-:Y:S05]  /*8640*/  @!P0 BRA `(.L_x_161) ;  /* 0xfffffffc00f08947 */ /* 0x004fea000383ffff */
[----:B------:R-:W-:Y:S05]  /*8650*/  BRA `(.L_x_162) ;  /* 0xffffffb0004c7947 */ /* 0x000fea000383ffff */
.L_x_65:
[----:B------:R-:W-:-:S07]  /*8660*/  MOV R0, UR5 ;  /* 0x0000000500007c02 */ /* 0x000fce0008000f00 */
.L_x_163:
[----:B-1----:R1:W2:Y:S02]  /*8670*/  SYNCS.PHASECHK.TRANS64.TRYWAIT P0, [R0+URZ], R3 ;  /* 0x00000003000075a7 */ /* 0x0022a400080011ff */
[----:B--2---:R-:W-:Y:S05]  /*8680*/  @!P0 NANOSLEEP.SYNCS 0x989680 ;  /* 0x009896800000895d */ /* 0x004fea0003900000 */
[----:B------:R-:W2:Y:S02]  /*8690*/  @!P0 SYNCS.PHASECHK.TRANS64 P0, [R0+URZ], R3 ;  /* 0x00000003000085a7 */ /* 0x000ea400080010ff */
[----:B--2---:R-:W-:Y:S05]  /*86a0*/  @!P0 BRA `(.L_x_163) ;  /* 0xfffffffc00f08947 */ /* 0x004fea000383ffff */
[----:B------:R-:W-:Y:S05]  /*86b0*/  BRA `(.L_x_164) ;  /* 0xffffffb000587947 */ /* 0x000fea000383ffff */
.L_x_66:
[----:B------:R-:W-:-:S07]  /*86c0*/  MOV R0, UR7 ;  /* 0x0000000700007c02 */ /* 0x000fce0008000f00 */
.L_x_165:
[----:B-1----:R1:W2:Y:S02]  /*86d0*/  SYNCS.PHASECHK.TRANS64.TRYWAIT P0, [R0+URZ], R3 ;  /* 0x00000003000075a7 */ /* 0x0022a400080011ff */
[----:B--2---:R-:W-:Y:S05]  /*86e0*/  @!P0 NANOSLEEP.SYNCS 0x989680 ;  /* 0x009896800000895d */ /* 0x004fea0003900000 */
[----:B------:R-:W2:Y:S02]  /*86f0*/  @!P0 SYNCS.PHASECHK.TRANS64 P0, [R0+URZ], R3 ;  /* 0x00000003000085a7 */ /* 0x000ea400080010ff */
[----:B--2---:R-:W-:Y:S05]  /*8700*/  @!P0 BRA `(.L_x_165) ;  /* 0xfffffffc00f08947 */ /* 0x004fea000383ffff */
[----:B------:R-:W-:Y:S05]  /*8710*/  BRA `(.L_x_166) ;  /* 0xffffffb000647947 */ /* 0x000fea000383ffff */
.L_x_71:
[----:B--2---:R2:W3:Y:S02]  /*8720*/  SYNCS.PHASECHK.TRANS64.TRYWAIT P0, [R0+URZ+0xc0], R3 ;  /* 0x0000c003000075a7 */ /* 0x0044e400080011ff */
[----:B---3--:R-:W-:Y:S05]  /*8730*/  @!P0 NANOSLEEP.SYNCS 0x989680 ;  /* 0x009896800000895d */ /* 0x008fea0003900000 */
[----:B------:R-:W3:Y:S02]  /*8740*/  @!P0 SYNCS.PHASECHK.TRANS64 P0, [R0+URZ+0xc0], R3 ;  /* 0x0000c003000085a7 */ /* 0x000ee400080010ff */
[----:B---3--:R-:W-:Y:S05]  /*8750*/  @!P0 BRA `(.L_x_71) ;  /* 0xfffffffc00f08947 */ /* 0x008fea000383ffff */
[----:B------:R-:W-:Y:S05]  /*8760*/  BRA `(.L_x_167) ;  /* 0xffffffb400707947 */ /* 0x000fea000383ffff */
.L_x_74:
[----:B------:R-:W-:Y:S07]  /*8770*/  MOV R0, UR7 ;  /* 0x0000000700007c02 */ /* 0x000fee0008000f00 */
.L_x_168:
[----:B--2---:R2:W3:Y:S02]  /*8780*/  SYNCS.PHASECHK.TRANS64.TRYWAIT P0, [R0+URZ+0xb8], R3 ;  /* 0x0000b803000075a7 */ /* 0x0044e400080011ff */
[----:B---3--:R-:W-:Y:S05]  /*8790*/  @!P0 NANOSLEEP.SYNCS 0x989680 ;  /* 0x009896800000895d */ /* 0x008fea0003900000 */
[----:B------:R-:W3:Y:S02]  /*87a0*/  @!P0 SYNCS.PHASECHK.TRANS64 P0, [R0+URZ+0xb8], R3 ;  /* 0x0000b803000085a7 */ /* 0x000ee400080010ff */
[----:B---3--:R-:W-:Y:S05]  /*87b0*/  @!P0 BRA `(.L_x_168) ;  /* 0xfffffffc00f08947 */ /* 0x008fea000383ffff */
[----:B------:R-:W-:Y:S05]  /*87c0*/  BRA `(.L_x_73) ;  /* 0xffffffb800507947 */ /* 0x000fea000383ffff */
.L_x_77:
[----:B------:R-:W-:Y:S07]  /*87d0*/  MOV R3, UR7 ;  /* 0x0000000700037c02 */ /* 0x000fee0008000f00 */
.L_x_169:
[----:B-1----:R1:W2:Y:S02]  /*87e0*/  SYNCS.PHASECHK.TRANS64.TRYWAIT P0, [R3+URZ+0x90], R12 ;  /* 0x0000900c030075a7 */ /* 0x0022a400080011ff */
[----:B--2---:R-:W-:Y:S05]  /*87f0*/  @!P0 NANOSLEEP.SYNCS 0x989680 ;  /* 0x009896800000895d */ /* 0x004fea0003900000 */
[----:B------:R-:W2:Y:S02]  /*8800*/  @!P0 SYNCS.PHASECHK.TRANS64 P0, [R3+URZ+0x90], R12 ;  /* 0x0000900c030085a7 */ /* 0x000ea400080010ff */
[----:B--2---:R-:W-:Y:S05]  /*8810*/  @!P0 BRA `(.L_x_169) ;  /* 0xfffffffc00f08947 */ /* 0x004fea000383ffff */
[----:B------:R-:W-:Y:S05]  /*8820*/  BRA `(.L_x_170) ;  /* 0xffffffb800c87947 */ /* 0x000fea000383ffff */
.L_x_78:
[----:B-1----:R-:W-:Y:S07]  /*8830*/  MOV R3, UR7 ;  /* 0x0000000700037c02 */ /* 0x002fee0008000f00 */
.L_x_171:
[----:B-1----:R1:W2:Y:S02]  /*8840*/  SYNCS.PHASECHK.TRANS64.TRYWAIT P0, [R3+URZ+0x98], R12 ;  /* 0x0000980c030075a7 */ /* 0x0022a400080011ff */
[----:B--2---:R-:W-:Y:S05]  /*8850*/  @!P0 NANOSLEEP.SYNCS 0x989680 ;  /* 0x009896800000895d */ /* 0x004fea0003900000 */
[----:B------:R-:W2:Y:S02]  /*8860*/  @!P0 SYNCS.PHASECHK.TRANS64 P0, [R3+URZ+0x98], R12 ;  /* 0x0000980c030085a7 */ /* 0x000ea400080010ff */
[----:B--2---:R-:W-:Y:S05]  /*8870*/  @!P0 BRA `(.L_x_171) ;  /* 0xfffffffc00f08947 */ /* 0x004fea000383ffff */
[----:B------:R-:W-:Y:S05]  /*8880*/  BRA `(.L_x_172) ;  /* 0xffffffbc00047947 */ /* 0x000fea000383ffff */
.L_x_79:
[----:B-1----:R-:W-:Y:S07]  /*8890*/  MOV R3, UR7 ;  /* 0x0000000700037c02 */ /* 0x002fee0008000f00 */
.L_x_173:
[----:B-1----:R1:W2:Y:S02]  /*88a0*/  SYNCS.PHASECHK.TRANS64.TRYWAIT P0, [R3+URZ+0xa0], R12 ;  /* 0x0000a00c030075a7 */ /* 0x0022a400080011ff */
[----:B--2---:R-:W-:Y:S05]  /*88b0*/  @!P0 NANOSLEEP.SYNCS 0x989680 ;  /* 0x009896800000895d */ /* 0x004fea0003900000 */
[----:B------:R-:W2:Y:S02]  /*88c0*/  @!P0 SYNCS.PHASECHK.TRANS64 P0, [R3+URZ+0xa0], R12 ;  /* 0x0000a00c030085a7 */ /* 0x000ea400080010ff */
[----:B--2---:R-:W-:Y:S05]  /*88d0*/  @!P0 BRA `(.L_x_173) ;  /* 0xfffffffc00f08947 */ /* 0x004fea000383ffff */
[----:B------:R-:W-:Y:S05]  /*88e0*/  BRA `(.L_x_174) ;  /* 0xffffffbc004c7947 */ /* 0x000fea000383ffff */
.L_x_80:
[----:B------:R-:W-:Y:S07]  /*88f0*/  MOV R3, UR7 ;  /* 0x0000000700037c02 */ /* 0x000fee0008000f00 */
.L_x_175:
[----:B-1----:R1:W2:Y:S02]  /*8900*/  SYNCS.PHASECHK.TRANS64.TRYWAIT P0, [R3+URZ+0xa8], R12 ;  /* 0x0000a80c030075a7 */ /* 0x0022a400080011ff */
[----:B--2---:R-:W-:Y:S05]  /*8910*/  @!P0 NANOSLEEP.SYNCS 0x989680 ;  /* 0x009896800000895d */ /* 0x004fea0003900000 */
[----:B------:R-:W2:Y:S02]  /*8920*/  @!P0 SYNCS.PHASECHK.TRANS64 P0, [R3+URZ+0xa8], R12 ;  /* 0x0000a80c030085a7 */ /* 0x000ea400080010ff */
[----:B--2---:R-:W-:Y:S05]  /*8930*/  @!P0 BRA `(.L_x_175) ;  /* 0xfffffffc00f08947 */ /* 0x004fea000383ffff */
[----:B------:R-:W-:Y:S05]  /*8940*/  BRA `(.L_x_176) ;  /* 0xffffffbc00d47947 */ /* 0x000fea000383ffff */
.L_x_82:
[----:B------:R-:W-:-:S07]  /*8950*/  MOV R0, UR7 ;  /* 0x0000000700007c02 */ /* 0x000fce0008000f00 */
.L_x_177:
[----:B-1----:R1:W3:Y:S02]  /*8960*/  SYNCS.PHASECHK.TRANS64.TRYWAIT P0, [R0+URZ+0x90], R3 ;  /* 0x00009003000075a7 */ /* 0x0022e400080011ff */
[----:B---3--:R-:W-:Y:S05]  /*8970*/  @!P0 NANOSLEEP.SYNCS 0x989680 ;  /* 0x009896800000895d */ /* 0x008fea0003900000 */
[----:B------:R-:W3:Y:S02]  /*8980*/  @!P0 SYNCS.PHASECHK.TRANS64 P0, [R0+URZ+0x90], R3 ;  /* 0x00009003000085a7 */ /* 0x000ee400080010ff */
[----:B---3--:R-:W-:Y:S05]  /*8990*/  @!P0 BRA `(.L_x_177) ;  /* 0xfffffffc00f08947 */ /* 0x008fea000383ffff */
[----:B------:R-:W-:Y:S05]  /*89a0*/  BRA `(.L_x_178) ;  /* 0xffffffc000447947 */ /* 0x000fea000383ffff */
.L_x_83:
[----:B-1----:R-:W-:-:S07]  /*89b0*/  MOV R0, UR7 ;  /* 0x0000000700007c02 */ /* 0x002fce0008000f00 */
.L_x_179:
[----:B-1----:R1:W3:Y:S02]  /*89c0*/  SYNCS.PHASECHK.TRANS64.TRYWAIT P0, [R0+URZ+0x98], R3 ;  /* 0x00009803000075a7 */ /* 0x0022e400080011ff */
[----:B---3--:R-:W-:Y:S05]  /*89d0*/  @!P0 NANOSLEEP.SYNCS 0x989680 ;  /* 0x009896800000895d */ /* 0x008fea0003900000 */
[----:B------:R-:W3:Y:S02]  /*89e0*/  @!P0 SYNCS.PHASECHK.TRANS64 P0, [R0+URZ+0x98], R3 ;  /* 0x00009803000085a7 */ /* 0x000ee400080010ff */
[----:B---3--:R-:W-:Y:S05]  /*89f0*/  @!P0 BRA `(.L_x_179) ;  /* 0xfffffffc00f08947 */ /* 0x008fea000383ffff */
[----:B------:R-:W-:Y:S05]  /*8a00*/  BRA `(.L_x_180) ;  /* 0xffffffc000347947 */ /* 0x000fea000383ffff */
.L_x_84:
[----:B-1----:R-:W-:-:S07]  /*8a10*/  MOV R0, UR7 ;  /* 0x0000000700007c02 */ /* 0x002fce0008000f00 */
.L_x_181:
[----:B-1----:R1:W3:Y:S02]  /*8a20*/  SYNCS.PHASECHK.TRANS64.TRYWAIT P0, [R0+URZ+0xa0], R3 ;  /* 0x0000a003000075a7 */ /* 0x0022e400080011ff */
[----:B---3--:R-:W-:Y:S05]  /*8a30*/  @!P0 NANOSLEEP.SYNCS 0x989680 ;  /* 0x009896800000895d */ /* 0x008fea0003900000 */
[----:B------:R-:W3:Y:S02]  /*8a40*/  @!P0 SYNCS.PHASECHK.TRANS64 P0, [R0+URZ+0xa0], R3 ;  /* 0x0000a003000085a7 */ /* 0x000ee400080010ff */
[----:B---3--:R-:W-:Y:S05]  /*8a50*/  @!P0 BRA `(.L_x_181) ;  /* 0xfffffffc00f08947 */ /* 0x008fea000383ffff */
[----:B------:R-:W-:Y:S05]  /*8a60*/  BRA `(.L_x_182) ;  /* 0xffffffc000247947 */ /* 0x000fea000383ffff */
.L_x_86:
[----:B--2---:R2:W4:Y:S02]  /*8a70*/  SYNCS.PHASECHK.TRANS64.TRYWAIT P0, [R0+URZ+0xc0], R3 ;  /* 0x0000c003000075a7 */ /* 0x00452400080011ff */
[----:B----4-:R-:W-:Y:S05]  /*8a80*/  @!P0 NANOSLEEP.SYNCS 0x989680 ;  /* 0x009896800000895d */ /* 0x010fea0003900000 */
[----:B------:R-:W4:Y:S02]  /*8a90*/  @!P0 SYNCS.PHASECHK.TRANS64 P0, [R0+URZ+0xc0], R3 ;  /* 0x0000c003000085a7 */ /* 0x000f2400080010ff */
[----:B----4-:R-:W-:Y:S05]  /*8aa0*/  @!P0 BRA `(.L_x_86) ;  /* 0xfffffffc00f08947 */ /* 0x010fea000383ffff */
[----:B------:R-:W-:Y:S05]  /*8ab0*/  BRA `(.L_x_183) ;  /* 0xffffffc000f87947 */ /* 0x000fea000383ffff */
.L_x_97:
[----:B-1----:R-:W-:Y:S04]  /*8ac0*/  MOV R2, UR48 ;  /* 0x0000003000027c02 */ /* 0x002fe80008000f00 */
[----:B------:R1:W3:Y:S03]  /*8ad0*/  SYNCS.PHASECHK.TRANS64.TRYWAIT P1, [R2+URZ+0x70], R3 ;  /* 0x00007003020075a7 */ /* 0x0002e600080211ff */
[----:B---3--:R-:W-:Y:S05]  /*8ae0*/  @!P1 NANOSLEEP.SYNCS 0x989680 ;  /* 0x009896800000995d */ /* 0x008fea0003900000 */
[----:B------:R-:W3:Y:S02]  /*8af0*/  @!P1 SYNCS.PHASECHK.TRANS64 P1, [R2+URZ+0x70], R3 ;  /* 0x00007003020095a7 */ /* 0x000ee400080210ff */
[----:B---3--:R-:W-:Y:S05]  /*8b00*/  @!P1 BRA `(.L_x_97) ;  /* 0xfffffffc00ec9947 */ /* 0x008fea000383ffff */
[----:B------:R-:W-:Y:S05]  /*8b10*/  BRA `(.L_x_96) ;  /* 0xffffffd000047947 */ /* 0x000fea000383ffff */
.L_x_99:
[----:B-1----:R1:W4:Y:S02]  /*8b20*/  SYNCS.PHASECHK.TRANS64.TRYWAIT P0, [R79+URZ+0xe0], R0 ;  /* 0x0000e0004f0075a7 */ /* 0x00232400080011ff */
[----:B----4-:R-:W-:Y:S05]  /*8b30*/  @!P0 NANOSLEEP.SYNCS 0x989680 ;  /* 0x009896800000895d */ /* 0x010fea0003900000 */
[----:B------:R-:W4:Y:S02]  /*8b40*/  @!P0 SYNCS.PHASECHK.TRANS64 P0, [R79+URZ+0xe0], R0 ;  /* 0x0000e0004f0085a7 */ /* 0x000f2400080010ff */
[----:B----4-:R-:W-:Y:S05]  /*8b50*/  @!P0 BRA `(.L_x_99) ;  /* 0xfffffffc00f08947 */ /* 0x010fea000383ffff */
[----:B------:R-:W-:Y:S05]  /*8b60*/  BRA `(.L_x_98) ;  /* 0xffffffd000287947 */ /* 0x000fea000383ffff */
.L_x_108:
[----:B--2---:R2:W4:Y:S02]  /*8b70*/  SYNCS.PHASECHK.TRANS64.TRYWAIT P0, [R3+URZ+0x70], R0 ;  /* 0x00007000030075a7 */ /* 0x00452400080011ff */
[----:B----4-:R-:W-:Y:S05]  /*8b80*/  @!P0 NANOSLEEP.SYNCS 0x989680 ;  /* 0x009896800000895d */ /* 0x010fea0003900000 */
[----:B------:R-:W4:Y:S02]  /*8b90*/  @!P0 SYNCS.PHASECHK.TRANS64 P0, [R3+URZ+0x70], R0 ;  /* 0x00007000030085a7 */ /* 0x000f2400080010ff */
[----:B----4-:R-:W-:Y:S05]  /*8ba0*/  @!P0 BRA `(.L_x_108) ;  /* 0xfffffffc00f08947 */ /* 0x010fea000383ffff */
[----:B------:R-:W-:Y:S05]  /*8bb0*/  BRA `(.L_x_107) ;  /* 0xffffffd800147947 */ /* 0x000fea000383ffff */
.L_x_116:
[----:B--2---:R2:W4:Y:S02]  /*8bc0*/  SYNCS.PHASECHK.TRANS64.TRYWAIT P0, [R83+URZ+0x70], R4 ;  /* 0x00007004530075a7 */ /* 0x00452400080011ff */
[----:B----4-:R-:W-:Y:S05]  /*8bd0*/  @!P0 NANOSLEEP.SYNCS 0x989680 ;  /* 0x009896800000895d */ /* 0x010fea0003900000 */
[----:B------:R-:W4:Y:S02]  /*8be0*/  @!P0 SYNCS.PHASECHK.TRANS64 P0, [R83+URZ+0x70], R4 ;  /* 0x00007004530085a7 */ /* 0x000f2400080010ff */
[----:B----4-:R-:W-:Y:S05]  /*8bf0*/  @!P0 BRA `(.L_x_116) ;  /* 0xfffffffc00f08947 */ /* 0x010fea000383ffff */
[----:B------:R-:W-:Y:S05]  /*8c00*/  BRA `(.L_x_115) ;  /* 0xffffffe000207947 */ /* 0x000fea000383ffff */
.L_x_124:
[----:B--2---:R2:W4:Y:S02]  /*8c10*/  SYNCS.PHASECHK.TRANS64.TRYWAIT P0, [R88+URZ+0x70], R3 ;  /* 0x00007003580075a7 */ /* 0x00452400080011ff */
[----:B----4-:R-:W-:Y:S05]  /*8c20*/  @!P0 NANOSLEEP.SYNCS 0x989680 ;  /* 0x009896800000895d */ /* 0x010fea0003900000 */
[----:B------:R-:W4:Y:S02]  /*8c30*/  @!P0 SYNCS.PHASECHK.TRANS64 P0, [R88+URZ+0x70], R3 ;  /* 0x00007003580085a7 */ /* 0x000f2400080010ff */
[----:B----4-:R-:W-:Y:S05]  /*8c40*/  @!P0 BRA `(.L_x_124) ;  /* 0xfffffffc00f08947 */ /* 0x010fea000383ffff */
[----:B------:R-:W-:Y:S05]  /*8c50*/  BRA `(.L_x_123) ;  /* 0xffffffe8002c7947 */ /* 0x000fea000383ffff */
        .weak           $__internal_0_$__cuda_sm10x_tcgen05_guardrail_trap_col_being_dealloced_not_returned_by_alloc
        .type           $__internal_0_$__cuda_sm10x_tcgen05_guardrail_trap_col_being_dealloced_not_returned_by_alloc,@function
        .size           $__internal_0_$__cuda_sm10x_tcgen05_guardrail_trap_col_being_dealloced_not_returned_by_alloc,($__internal_1_$__cuda_sm10x_tcgen05_guardrail_trap_phase_invalid_during_alloc - $__internal_0_$__cuda_sm10x_tcgen05_guardrail_trap_col_being_dealloced_not_returned_by_alloc)
$__internal_0_$__cuda_sm10x_tcgen05_guardrail_trap_col_being_dealloced_not_returned_by_alloc:
[----:B------:R-:W-:Y:S05]  /*8c60*/  BPT.TRAP 0x1 ;  /* 0x000000040000795c */ /* 0x000fea0000300000 */
[----:B------:R-:W-:-:S04]  /*8c70*/  HFMA2 R3, -RZ, RZ, 0, 0 ;  /* 0x00000000ff037431 */ /* 0x000fc800000001ff */
[----:B------:R-:W-:Y:S05]  /*8c80*/  RET.REL.NODEC R2 `(_ZN7cutlass13device_kernelINS_4gemm6kernel13GemmUniversalIN4cute5tupleIJiiiiEEENS1_10collective13CollectiveMmaINS1_35MainloopSm100TmaUmmaWarpSpecializedILi7ELi2ELi4ENS5_IJNS4_1CILi1EEESB_SB_EEEEENS5_IJNSA_ILi64EEENSA_ILi128EEENSA_ILi32EEEEEENS_6half_tENS5_IJlSB_lEEESI_SJ_NS4_8TiledMMAINS4_8MMA_AtomIJNS4_20SM100_MMA_F16BF16_SSISI_SI_fLi64ELi128ELNS4_4UMMA5MajorE0ELSO_0ELNSN_7ScaleInE0ELSP_0EEEEEENS4_6LayoutISC_NS5_IJNSA_ILi0EEEST_ST_EEEEENS5_IJNS4_10UnderscoreESW_SW_EEEEENS4_13SM90_TMA_LOADENS4_14ComposedLayoutINS4_7SwizzleILi2ELi4ELi3EEENS4_18smem_ptr_flag_bitsILi16EEENSS_INS5_IJNSA_ILi8EEESG_EEENS5_IJSG_SB_EEEEEEEvNS4_8identityESZ_S19_vS1A_EENS_8epilogue10collective18CollectiveEpilogueINS1C_23Sm100TmaWarpSpecializedILi4ELi2ELi16ELb1ELb0EEEJSH_NS5_IJNSS_ISE_SB_EENSS_ISG_SB_EEEEESI_SJ_SI_SJ_NS1C_6fusion15FusionCallbacksIS1G_NS1K_17LinearCombinationISI_fSI_fLNS_15FloatRoundStyleE2EEESH_S1J_JEEENS4_5SM1004TMEM4LOAD26SM100_TMEM_LOAD_16dp256b4xESZ_S19_NS4_17SM75_U32x4_LDSM_NENS4_14SM90_TMA_STOREES19_NS4_17SM90_U32x4_STSM_NENS4_39AutoVectorizingCopyWithAssumedAlignmentILi128EEEEEEvvEEEEvNT_6ParamsE) ;  /* 0xffffff7002dc7950 */ /* 0x000fea0003c3ffff */
        .weak           $__internal_1_$__cuda_sm10x_tcgen05_guardrail_trap_phase_invalid_during_alloc
        .type           $__internal_1_$__cuda_sm10x_tcgen05_guardrail_trap_phase_invalid_during_alloc,@function
        .size           $__internal_1_$__cuda_sm10x_tcgen05_guardrail_trap_phase_invalid_during_alloc,($__internal_2_$__cuda_sm10x_tcgen05_guardrail_trap_unallocated_columns_being_dealloced - $__internal_1_$__cuda_sm10x_tcgen05_guardrail_trap_phase_invalid_during_alloc)
$__internal_1_$__cuda_sm10x_tcgen05_guardrail_trap_phase_invalid_during_alloc:
[----:B------:R-:W-:Y:S05]  /*8c90*/  BPT.TRAP 0x1 ;  /* 0x000000040000795c */ /* 0x000fea0000300000 */
[----:B------:R-:W-:-:S04]  /*8ca0*/  MOV R3, 0x0 ;  /* 0x0000000000037802 */ /* 0x000fc80000000f00 */
[----:B------:R-:W-:Y:S05]  /*8cb0*/  RET.REL.NODEC R2 `(_ZN7cutlass13device_kernelINS_4gemm6kernel13GemmUniversalIN4cute5tupleIJiiiiEEENS1_10collective13CollectiveMmaINS1_35MainloopSm100TmaUmmaWarpSpecializedILi7ELi2ELi4ENS5_IJNS4_1CILi1EEESB_SB_EEEEENS5_IJNSA_ILi64EEENSA_ILi128EEENSA_ILi32EEEEEENS_6half_tENS5_IJlSB_lEEESI_SJ_NS4_8TiledMMAINS4_8MMA_AtomIJNS4_20SM100_MMA_F16BF16_SSISI_SI_fLi64ELi128ELNS4_4UMMA5MajorE0ELSO_0ELNSN_7ScaleInE0ELSP_0EEEEEENS4_6LayoutISC_NS5_IJNSA_ILi0EEEST_ST_EEEEENS5_IJNS4_10UnderscoreESW_SW_EEEEENS4_13SM90_TMA_LOADENS4_14ComposedLayoutINS4_7SwizzleILi2ELi4ELi3EEENS4_18smem_ptr_flag_bitsILi16EEENSS_INS5_IJNSA_ILi8EEESG_EEENS5_IJSG_SB_EEEEEEEvNS4_8identityESZ_S19_vS1A_EENS_8epilogue10collective18CollectiveEpilogueINS1C_23Sm100TmaWarpSpecializedILi4ELi2ELi16ELb1ELb0EEEJSH_NS5_IJNSS_ISE_SB_EENSS_ISG_SB_EEEEESI_SJ_SI_SJ_NS1C_6fusion15FusionCallbacksIS1G_NS1K_17LinearCombinationISI_fSI_fLNS_15FloatRoundStyleE2EEESH_S1J_JEEENS4_5SM1004TMEM4LOAD26SM100_TMEM_LOAD_16dp256b4xESZ_S19_NS4_17SM75_U32x4_LDSM_NENS4_14SM90_TMA_STOREES19_NS4_17SM90_U32x4_STSM_NENS4_39AutoVectorizingCopyWithAssumedAlignmentILi128EEEEEEvvEEEEvNT_6ParamsE) ;  /* 0xffffff7002d07950 */ /* 0x000fea0003c3ffff */
        .weak           $__internal_2_$__cuda_sm10x_tcgen05_guardrail_trap_unallocated_columns_being_dealloced
        .type           $__internal_2_$__cuda_sm10x_tcgen05_guardrail_trap_unallocated_columns_being_dealloced,@function
        .size           $__internal_2_$__cuda_sm10x_tcgen05_guardrail_trap_unallocated_columns_being_dealloced,(.L_x_185 - $__internal_2_$__cuda_sm10x_tcgen05_guardrail_trap_unallocated_columns_being_dealloced)
$__internal_2_$__cuda_sm10x_tcgen05_guardrail_trap_unallocated_columns_being_dealloced:
[----:B------:R-:W-:Y:S05]  /*8cc0*/  BPT.TRAP 0x1 ;  /* 0x000000040000795c */ /* 0x000fea0000300000 */
[----:B------:R-:W-:-:S04]  /*8cd0*/  HFMA2 R3, -RZ, RZ, 0, 0 ;  /* 0x00000000ff037431 */ /* 0x000fc800000001ff */
[----:B------:R-:W-:Y:S05]  /*8ce0*/  RET.REL.NODEC R2 `(_ZN7cutlass13device_kernelINS_4gemm6kernel13GemmUniversalIN4cute5tupleIJiiiiEEENS1_10collective13CollectiveMmaINS1_35MainloopSm100TmaUmmaWarpSpecializedILi7ELi2ELi4ENS5_IJNS4_1CILi1EEESB_SB_EEEEENS5_IJNSA_ILi64EEENSA_ILi128EEENSA_ILi32EEEEEENS_6half_tENS5_IJlSB_lEEESI_SJ_NS4_8TiledMMAINS4_8MMA_AtomIJNS4_20SM100_MMA_F16BF16_SSISI_SI_fLi64ELi128ELNS4_4UMMA5MajorE0ELSO_0ELNSN_7ScaleInE0ELSP_0EEEEEENS4_6LayoutISC_NS5_IJNSA_ILi0EEEST_ST_EEEEENS5_IJNS4_10UnderscoreESW_SW_EEEEENS4_13SM90_TMA_LOADENS4_14ComposedLayoutINS4_7SwizzleILi2ELi4ELi3EEENS4_18smem_ptr_flag_bitsILi16EEENSS_INS5_IJNSA_ILi8EEESG_EEENS5_IJSG_SB_EEEEEEEvNS4_8identityESZ_S19_vS1A_EENS_8epilogue10collective18CollectiveEpilogueINS1C_23Sm100TmaWarpSpecializedILi4ELi2ELi16ELb1ELb0EEEJSH_NS5_IJNSS_ISE_SB_EENSS_ISG_SB_EEEEESI_SJ_SI_SJ_NS1C_6fusion15FusionCallbacksIS1G_NS1K_17LinearCombinationISI_fSI_fLNS_15FloatRoundStyleE2EEESH_S1J_JEEENS4_5SM1004TMEM4LOAD26SM100_TMEM_LOAD_16dp256b4xESZ_S19_NS4_17SM75_U32x4_LDSM_NENS4_14SM90_TMA_STOREES19_NS4_17SM90_U32x4_STSM_NENS4_39AutoVectorizingCopyWithAssumedAlignmentILi128EEEEEEvvEEEEvNT_6ParamsE) ;  /* 0xffffff7002c47950 */ /* 0x000fea0003c3ffff */
.L_x_184:
[----:B------:R-:W-:-:S00]  /*8cf0*/  BRA `(.L_x_184) ;  /* 0xfffffffc00fc7947 */ /* 0x000fc0000383ffff */
[----:B------:R-:W-:-:S00]  /*8d00*/  NOP ;  /* 0x0000000000007918 */ /* 0x000fc00000000000 */
[----:B------:R-:W-:-:S00]  /*8d10*/  NOP ;  /* 0x0000000000007918 */ /* 0x000fc00000000000 */
[----:B------:R-:W-:-:S00]  /*8d20*/  NOP ;  /* 0x0000000000007918 */ /* 0x000fc00000000000 */
[----:B------:R-:W-:-:S00]  /*8d30*/  NOP ;  /* 0x0000000000007918 */ /* 0x000fc00000000000 */
[----:B------:R-:W-:-:S00]  /*8d40*/  NOP ;  /* 0x0000000000007918 */ /* 0x000fc00000000000 */
[----:B------:R-:W-:-:S00]  /*8d50*/  NOP ;  /* 0x0000000000007918 */ /* 0x000fc00000000000 */
[----:B------:R-:W-:-:S00]  /*8d60*/  NOP ;  /* 0x0000000000007918 */ /* 0x000fc00000000000 */
[----:B------:R-:W-:-:S00]  /*8d70*/  NOP ;  /* 0x0000000000007918 */ /* 0x000fc00000000000 */
.L_x_185:


//--------------------- .nv.global.init           --------------------------
	.section	.nv.global.init,"aw",@progbits
.nv.global.init:
	.type		$str$27,@object
	.size		$str$27,($str$28 - $str$27)
$str$27:
        /*0000*/ 	.byte	0x28, 0x61, 0x64, 0x64, 0x72, 0x65, 0x73, 0x73, 0x20, 0x26, 0x20, 0x6d, 0x61, 0x73, 0x6b, 0x29
        /*0010*/ 	.byte	0x20, 0x3d, 0x3d, 0x20, 0x30, 0x00
	.type		$str$28,@object
	.size		$str$28,($str$26 - $str$28)
$str$28:
        /*0016*/ 	.byte	0x2f, 0x74, 0x6d, 0x70, 0x2f, 0x63, 0x75, 0x74, 0x6c, 0x61, 0x73, 0x73, 0x5f, 0x73, 0x77, 0x65
        /*0026*/ 	.byte	0x65, 0x70, 0x5f, 0x73, 0x72, 0x63, 0x2f, 0x69, 0x6e, 0x63, 0x6c, 0x75, 0x64, 0x65, 0x2f, 0x63
        /*0036*/ 	.byte	0x75, 0x74, 0x65, 0x2f, 0x70, 0x6f, 0x69, 0x6e, 0x74, 0x65, 0x72, 0x5f, 0x66, 0x6c, 0x61, 0x67
        /*0046*/ 	.byte	0x67, 0x65, 0x64, 0x2e, 0x68, 0x70, 0x70, 0x00
	.type		$str$26,@object
	.size		$str$26,($str$25 - $str$26)
$str$26:
        /*004e*/ 	.byte	0x2f, 0x74, 0x6d, 0x70, 0x2f, 0x63, 0x75, 0x74, 0x6c, 0x61, 0x73, 0x73, 0x5f, 0x73, 0x77, 0x65
        /*005e*/ 	.byte	0x65, 0x70, 0x5f, 0x73, 0x72, 0x63, 0x2f, 0x69, 0x6e, 0x63, 0x6c, 0x75, 0x64, 0x65, 0x2f, 0x63
        /*006e*/ 	.byte	0x75, 0x74, 0x65, 0x2f, 0x61, 0x74, 0x6f, 0x6d, 0x2f, 0x63, 0x6f, 0x70, 0x79, 0x5f, 0x74, 0x72
        /*007e*/ 	.byte	0x61, 0x69, 0x74, 0x73, 0x5f, 0x73, 0x6d, 0x31, 0x30, 0x30, 0x2e, 0x68, 0x70, 0x70, 0x00
	.type		$str$25,@object
	.size		$str$25,(__unnamed_1 - $str$25)
$str$25:
        /*008d*/ 	.byte	0x28, 0x28, 0x75, 0x69, 0x6e, 0x74, 0x33, 0x32, 0x5f, 0x74, 0x28, 0x74, 0x68, 0x72, 0x65, 0x61
        /*009d*/ 	.byte	0x64, 0x49, 0x64, 0x78, 0x2e, 0x78, 0x29, 0x20, 0x2f, 0x20, 0x33, 0x32, 0x29, 0x20, 0x25, 0x20
        /*00ad*/ 	.byte	0x34, 0x29, 0x20, 0x3d, 0x3d, 0x20, 0x28, 0x28, 0x28, 0x74, 0x6d, 0x65, 0x6d, 0x5f, 0x61, 0x64
        /*00bd*/ 	.byte	0x64, 0x72, 0x20, 0x3e, 0x3e, 0x20, 0x31, 0x36, 0x29, 0x20, 0x2f, 0x20, 0x33, 0x32, 0x29, 0x20
        /*00cd*/ 	.byte	0x25, 0x20, 0x34, 0x29, 0x00
	.type		__unnamed_1,@object
	.size		__unnamed_1,(__unnamed_2 - __unnamed_1)
__unnamed_1:
        /*00d2*/ 	.byte	0x61, 0x75, 0x74, 0x6f, 0x20, 0x63, 0x75, 0x74, 0x65, 0x3a, 0x3a, 0x61, 0x73, 0x5f, 0x70, 0x6f
        /* <DEDUP_REMOVED lines=24> */
        /*0262*/ 	.byte	0x3e, 0x3e, 0x3e, 0x5d, 0x00
	.type		__unnamed_2,@object
	.size		__unnamed_2,(.L_2 - __unnamed_2)
__unnamed_2:
        /* <DEDUP_REMOVED lines=46> */
.L_2:


//--------------------- .nv.shared._ZN7cutlass13device_kernelINS_4gemm6kernel13GemmUniversalIN4cute5tupleIJiiiiEEENS1_10collective13CollectiveMmaINS1_35MainloopSm100TmaUmmaWarpSpecializedILi7ELi2ELi4ENS5_IJNS4_1CILi1EEESB_SB_EEEEENS5_IJNSA_ILi64EEENSA_ILi128EEENSA_ILi32EEEEEENS_6half_tENS5_IJlSB_lEEESI_SJ_NS4_8TiledMMAINS4_8MMA_AtomIJNS4_20SM100_MMA_F16BF16_SSISI_SI_fLi64ELi128ELNS4_4UMMA5MajorE0ELSO_0ELNSN_7ScaleInE0ELSP_0EEEEEENS4_6LayoutISC_NS5_IJNSA_ILi0EEEST_ST_EEEEENS5_IJNS4_10UnderscoreESW_SW_EEEEENS4_13SM90_TMA_LOADENS4_14ComposedLayoutINS4_7SwizzleILi2ELi4ELi3EEENS4_18smem_ptr_flag_bitsILi16EEENSS_INS5_IJNSA_ILi8EEESG_EEENS5_IJSG_SB_EEEEEEEvNS4_8identityESZ_S19_vS1A_EENS_8epilogue10collective18CollectiveEpilogueINS1C_23Sm100TmaWarpSpecializedILi4ELi2ELi16ELb1ELb0EEEJSH_NS5_IJNSS_ISE_SB_EENSS_ISG_SB_EEEEESI_SJ_SI_SJ_NS1C_6fusion15FusionCallbacksIS1G_NS1K_17LinearCombinationISI_fSI_fLNS_15FloatRoundStyleE2EEESH_S1J_JEEENS4_5SM1004TMEM4LOAD26SM100_TMEM_LOAD_16dp256b4xESZ_S19_NS4_17SM75_U32x4_LDSM_NENS4_14SM90_TMA_STOREES19_NS4_17SM90_U32x4_STSM_NENS4_39AutoVectorizingCopyWithAssumedAlignmentILi128EEEEEEvvEEEEvNT_6ParamsE --------------------------
	.section	.nv.shared._ZN7cutlass13device_kernelINS_4gemm6kernel13GemmUniversalIN4cute5tupleIJiiiiEEENS1_10collective13CollectiveMmaINS1_35MainloopSm100TmaUmmaWarpSpecializedILi7ELi2ELi4ENS5_IJNS4_1CILi1EEESB_SB_EEEEENS5_IJNSA_ILi64EEENSA_ILi128EEENSA_ILi32EEEEEENS_6half_tENS5_IJlSB_lEEESI_SJ_NS4_8TiledMMAINS4_8MMA_AtomIJNS4_20SM100_MMA_F16BF16_SSISI_SI_fLi64ELi128ELNS4_4UMMA5MajorE0ELSO_0ELNSN_7ScaleInE0ELSP_0EEEEEENS4_6LayoutISC_NS5_IJNSA_ILi0EEEST_ST_EEEEENS5_IJNS4_10UnderscoreESW_SW_EEEEENS4_13SM90_TMA_LOADENS4_14ComposedLayoutINS4_7SwizzleILi2ELi4ELi3EEENS4_18smem_ptr_flag_bitsILi16EEENSS_INS5_IJNSA_ILi8EEESG_EEENS5_IJSG_SB_EEEEEEEvNS4_8identityESZ_S19_vS1A_EENS_8epilogue10collective18CollectiveEpilogueINS1C_23Sm100TmaWarpSpecializedILi4ELi2ELi16ELb1ELb0EEEJSH_NS5_IJNSS_ISE_SB_EENSS_ISG_SB_EEEEESI_SJ_SI_SJ_NS1C_6fusion15FusionCallbacksIS1G_NS1K_17LinearCombinationISI_fSI_fLNS_15FloatRoundStyleE2EEESH_S1J_JEEENS4_5SM1004TMEM4LOAD26SM100_TMEM_LOAD_16dp256b4xESZ_S19_NS4_17SM75_U32x4_LDSM_NENS4_14SM90_TMA_STOREES19_NS4_17SM90_U32x4_STSM_NENS4_39AutoVectorizingCopyWithAssumedAlignmentILi128EEEEEEvvEEEEvNT_6ParamsE,"aw",@nobits
	.sectionflags	@""
	.align	16
	.zero		1024


//--------------------- .nv.shared.reserved.0     --------------------------
	.section	.nv.shared.reserved.0,"aw",@nobits
	.weak		__nv_reservedSMEM_offset_0_alias
	.size		__nv_reservedSMEM_offset_0_alias, 0, 64
	.other		__nv_reservedSMEM_offset_0_alias,@"STO_CUDA_RESERVED_SHARED STV_DEFAULT"
__nv_reservedSMEM_offset_0_alias:
	.zero		0
.nv.shared.reserved.0:
	.zero		64
	.weak		__nv_reservedSMEM_tcgen05_partition
	.type		__nv_reservedSMEM_tcgen05_partition,@object
	.size		__nv_reservedSMEM_tcgen05_partition,(.L_0 - __nv_reservedSMEM_tcgen05_partition)
__nv_reservedSMEM_tcgen05_partition:
	.zero		32
.L_0:


//--------------------- .nv.global                --------------------------
	.section	.nv.global,"aw",@nobits
.nv.global:
	.type		_ZN40_INTERNAL_1a7b5f21_4_k_cu_bb9c324b_290984cute1_E,@object
	.size		_ZN40_INTERNAL_1a7b5f21_4_k_cu_bb9c324b_290984cute1_E,(_ZN40_INTERNAL_1a7b5f21_4_k_cu_bb9c324b_290984cuda3std3__45__cpo6cbeginE - _ZN40_INTERNAL_1a7b5f21_4_k_cu_bb9c324b_290984cute1_E)
_ZN40_INTERNAL_1a7b5f21_4_k_cu_bb9c324b_290984cute1_E:
	.zero		1
	.type		_ZN40_INTERNAL_1a7b5f21_4_k_cu_bb9c324b_290984cuda3std3__45__cpo6cbeginE,@object
	.size		_ZN40_INTERNAL_1a7b5f21_4_k_cu_bb9c324b_290984cuda3std3__45__cpo6cbeginE,(_ZN40_INTERNAL_1a7b5f21_4_k_cu_bb9c324b_290984cuda3std3__48in_placeE - _ZN40_INTERNAL_1a7b5f21_4_k_cu_bb9c324b_290984cuda3std3__45__cpo6cbeginE)
_ZN40_INTERNAL_1a7b5f21_4_k_cu_bb9c324b_290984cuda3std3__45__cpo6cbeginE:
	.zero		1
	.type		_ZN40_INTERNAL_1a7b5f21_4_k_cu_bb9c324b_290984cuda3std3__48in_placeE,@object
	.size		_ZN40_INTERNAL_1a7b5f21_4_k_cu_bb9c324b_290984cuda3std3__48in_placeE,(_ZN40_INTERNAL_1a7b5f21_4_k_cu_bb9c324b_290984cuda3std6ranges3__45__cpo9iter_moveE - _ZN40_INTERNAL_1a7b5f21_4_k_cu_bb9c324b_290984cuda3std3__48in_placeE)
_ZN40_INTERNAL_1a7b5f21_4_k_cu_bb9c324b_290984cuda3std3__48in_placeE:
	.zero		1
	.type		_ZN40_INTERNAL_1a7b5f21_4_k_cu_bb9c324b_290984cuda3std6ranges3__45__cpo9iter_moveE,@object
	.size		_ZN40_INTERNAL_1a7b5f21_4_k_cu_bb9c324b_290984cuda3std6ranges3__45__cpo9iter_moveE,(_ZN40_INTERNAL_1a7b5f21_4_k_cu_bb9c324b_290984cuda3std3__45__cpo5beginE - _ZN40_INTERNAL_1a7b5f21_4_k_cu_bb9c324b_290984cuda3std6ranges3__45__cpo9iter_moveE)
_ZN40_INTERNAL_1a7b5f21_4_k_cu_bb9c324b_290984cuda3std6ranges3__45__cpo9iter_moveE:
	.zero		1
	.type		_ZN40_INTERNAL_1a7b5f21_4_k_cu_bb9c324b_290984cuda3std3__45__cpo5beginE,@object
	.size		_ZN40_INTERNAL_1a7b5f21_4_k_cu_bb9c324b_290984cuda3std3__45__cpo5beginE,(_ZN40_INTERNAL_1a7b5f21_4_k_cu_bb9c324b_290984cuda3std3__442_GLOBAL__N__1a7b5f21_4_k_cu_bb9c324b_290986ignoreE - _ZN40_INTERNAL_1a7b5f21_4_k_cu_bb9c324b_290984cuda3std3__45__cpo5beginE)
_ZN40_INTERNAL_1a7b5f21_4_k_cu_bb9c324b_290984cuda3std3__45__cpo5beginE:
	.zero		1
	.type		_ZN40_INTERNAL_1a7b5f21_4_k_cu_bb9c324b_290984cuda3std3__442_GLOBAL__N__1a7b5f21_4_k_cu_bb9c324b_290986ignoreE,@object
	.size		_ZN40_INTERNAL_1a7b5f21_4_k_cu_bb9c324b_290984cuda3std3__442_GLOBAL__N__1a7b5f21_4_k_cu_bb9c324b_290986ignoreE,(_ZN40_INTERNAL_1a7b5f21_4_k_cu_bb9c324b_290984cute7productE - _ZN40_INTERNAL_1a7b5f21_4_k_cu_bb9c324b_290984cuda3std3__442_GLOBAL__N__1a7b5f21_4_k_cu_bb9c324b_290986ignoreE)
_ZN40_INTERNAL_1a7b5f21_4_k_cu_bb9c324b_290984cuda3std3__442_GLOBAL__N__1a7b5f21_4_k_cu_bb9c324b_290986ignoreE:
	.zero		1
	.type		_ZN40_INTERNAL_1a7b5f21_4_k_cu_bb9c324b_290984cute7productE,@object
	.size		_ZN40_INTERNAL_1a7b5f21_4_k_cu_bb9c324b_290984cute7productE,(_ZN40_INTERNAL_1a7b5f21_4_k_cu_bb9c324b_290984cuda3std3__45__cpo3endE - _ZN40_INTERNAL_1a7b5f21_4_k_cu_bb9c324b_290984cute7productE)
_ZN40_INTERNAL_1a7b5f21_4_k_cu_bb9c324b_290984cute7productE:
	.zero		1
	.type		_ZN40_INTERNAL_1a7b5f21_4_k_cu_bb9c324b_290984cuda3std3__45__cpo3endE,@object
	.size		_ZN40_INTERNAL_1a7b5f21_4_k_cu_bb9c324b_290984cuda3std3__45__cpo3endE,(_ZN40_INTERNAL_1a7b5f21_4_k_cu_bb9c324b_290984cuda3std3__419piecewise_constructE - _ZN40_INTERNAL_1a7b5f21_4_k_cu_bb9c324b_290984cuda3std3__45__cpo3endE)
_ZN40_INTERNAL_1a7b5f21_4_k_cu_bb9c324b_290984cuda3std3__45__cpo3endE:
	.zero		1
	.type		_ZN40_INTERNAL_1a7b5f21_4_k_cu_bb9c324b_290984cuda3std3__419piecewise_constructE,@object
	.size		_ZN40_INTERNAL_1a7b5f21_4_k_cu_bb9c324b_290984cuda3std3__419piecewise_constructE,(_ZN40_INTERNAL_1a7b5f21_4_k_cu_bb9c324b_290984cuda3std3__45__cpo4cendE - _ZN40_INTERNAL_1a7b5f21_4_k_cu_bb9c324b_290984cuda3std3__419piecewise_constructE)
_ZN40_INTERNAL_1a7b5f21_4_k_cu_bb9c324b_290984cuda3std3__419piecewise_constructE:
	.zero		1
	.type		_ZN40_INTERNAL_1a7b5f21_4_k_cu_bb9c324b_290984cuda3std3__45__cpo4cendE,@object
	.size		_ZN40_INTERNAL_1a7b5f21_4_k_cu_bb9c324b_290984cuda3std3__45__cpo4cendE,(_ZN40_INTERNAL_1a7b5f21_4_k_cu_bb9c324b_290984cuda3std6ranges3__45__cpo4swapE - _ZN40_INTERNAL_1a7b5f21_4_k_cu_bb9c324b_290984cuda3std3__45__cpo4cendE)
_ZN40_INTERNAL_1a7b5f21_4_k_cu_bb9c324b_290984cuda3std3__45__cpo4cendE:
	.zero		1
	.type		_ZN40_INTERNAL_1a7b5f21_4_k_cu_bb9c324b_290984cuda3std6ranges3__45__cpo4swapE,@object
	.size		_ZN40_INTERNAL_1a7b5f21_4_k_cu_bb9c324b_290984cuda3std6ranges3__45__cpo4swapE,(.L_10 - _ZN40_INTERNAL_1a7b5f21_4_k_cu_bb9c324b_290984cuda3std6ranges3__45__cpo4swapE)
_ZN40_INTERNAL_1a7b5f21_4_k_cu_bb9c324b_290984cuda3std6ranges3__45__cpo4swapE:
	.zero		1
.L_10:


//--------------------- .nv.constant0._ZN7cutlass13device_kernelINS_4gemm6kernel13GemmUniversalIN4cute5tupleIJiiiiEEENS1_10collective13CollectiveMmaINS1_35MainloopSm100TmaUmmaWarpSpecializedILi7ELi2ELi4ENS5_IJNS4_1CILi1EEESB_SB_EEEEENS5_IJNSA_ILi64EEENSA_ILi128EEENSA_ILi32EEEEEENS_6half_tENS5_IJlSB_lEEESI_SJ_NS4_8TiledMMAINS4_8MMA_AtomIJNS4_20SM100_MMA_F16BF16_SSISI_SI_fLi64ELi128ELNS4_4UMMA5MajorE0ELSO_0ELNSN_7ScaleInE0ELSP_0EEEEEENS4_6LayoutISC_NS5_IJNSA_ILi0EEEST_ST_EEEEENS5_IJNS4_10UnderscoreESW_SW_EEEEENS4_13SM90_TMA_LOADENS4_14ComposedLayoutINS4_7SwizzleILi2ELi4ELi3EEENS4_18smem_ptr_flag_bitsILi16EEENSS_INS5_IJNSA_ILi8EEESG_EEENS5_IJSG_SB_EEEEEEEvNS4_8identityESZ_S19_vS1A_EENS_8epilogue10collective18CollectiveEpilogueINS1C_23Sm100TmaWarpSpecializedILi4ELi2ELi16ELb1ELb0EEEJSH_NS5_IJNSS_ISE_SB_EENSS_ISG_SB_EEEEESI_SJ_SI_SJ_NS1C_6fusion15FusionCallbacksIS1G_NS1K_17LinearCombinationISI_fSI_fLNS_15FloatRoundStyleE2EEESH_S1J_JEEENS4_5SM1004TMEM4LOAD26SM100_TMEM_LOAD_16dp256b4xESZ_S19_NS4_17SM75_U32x4_LDSM_NENS4_14SM90_TMA_STOREES19_NS4_17SM90_U32x4_STSM_NENS4_39AutoVectorizingCopyWithAssumedAlignmentILi128EEEEEEvvEEEEvNT_6ParamsE --------------------------
	.section	.nv.constant0._ZN7cutlass13device_kernelINS_4gemm6kernel13GemmUniversalIN4cute5tupleIJiiiiEEENS1_10collective13CollectiveMmaINS1_35MainloopSm100TmaUmmaWarpSpecializedILi7ELi2ELi4ENS5_IJNS4_1CILi1EEESB_SB_EEEEENS5_IJNSA_ILi64EEENSA_ILi128EEENSA_ILi32EEEEEENS_6half_tENS5_IJlSB_lEEESI_SJ_NS4_8TiledMMAINS4_8MMA_AtomIJNS4_20SM100_MMA_F16BF16_SSISI_SI_fLi64ELi128ELNS4_4UMMA5MajorE0ELSO_0ELNSN_7ScaleInE0ELSP_0EEEEEENS4_6LayoutISC_NS5_IJNSA_ILi0EEEST_ST_EEEEENS5_IJNS4_10UnderscoreESW_SW_EEEEENS4_13SM90_TMA_LOADENS4_14ComposedLayoutINS4_7SwizzleILi2ELi4ELi3EEENS4_18smem_ptr_flag_bitsILi16EEENSS_INS5_IJNSA_ILi8EEESG_EEENS5_IJSG_SB_EEEEEEEvNS4_8identityESZ_S19_vS1A_EENS_8epilogue10collective18CollectiveEpilogueINS1C_23Sm100TmaWarpSpecializedILi4ELi2ELi16ELb1ELb0EEEJSH_NS5_IJNSS_ISE_SB_EENSS_ISG_SB_EEEEESI_SJ_SI_SJ_NS1C_6fusion15FusionCallbacksIS1G_NS1K_17LinearCombinationISI_fSI_fLNS_15FloatRoundStyleE2EEESH_S1J_JEEENS4_5SM1004TMEM4LOAD26SM100_TMEM_LOAD_16dp256b4xESZ_S19_NS4_17SM75_U32x4_LDSM_NENS4_14SM90_TMA_STOREES19_NS4_17SM90_U32x4_STSM_NENS4_39AutoVectorizingCopyWithAssumedAlignmentILi128EEEEEEvvEEEEvNT_6ParamsE,"a",@progbits
	.sectionflags	@""
	.align	4
.nv.constant0._ZN7cutlass13device_kernelINS_4gemm6kernel13GemmUniversalIN4cute5tupleIJiiiiEEENS1_10collective13CollectiveMmaINS1_35MainloopSm100TmaUmmaWarpSpecializedILi7ELi2ELi4ENS5_IJNS4_1CILi1EEESB_SB_EEEEENS5_IJNSA_ILi64EEENSA_ILi128EEENSA_ILi32EEEEEENS_6half_tENS5_IJlSB_lEEESI_SJ_NS4_8TiledMMAINS4_8MMA_AtomIJNS4_20SM100_MMA_F16BF16_SSISI_SI_fLi64ELi128ELNS4_4UMMA5MajorE0ELSO_0ELNSN_7ScaleInE0ELSP_0EEEEEENS4_6LayoutISC_NS5_IJNSA_ILi0EEEST_ST_EEEEENS5_IJNS4_10UnderscoreESW_SW_EEEEENS4_13SM90_TMA_LOADENS4_14ComposedLayoutINS4_7SwizzleILi2ELi4ELi3EEENS4_18smem_ptr_flag_bitsILi16EEENSS_INS5_IJNSA_ILi8EEESG_EEENS5_IJSG_SB_EEEEEEEvNS4_8identityESZ_S19_vS1A_EENS_8epilogue10collective18CollectiveEpilogueINS1C_23Sm100TmaWarpSpecializedILi4ELi2ELi16ELb1ELb0EEEJSH_NS5_IJNSS_ISE_SB_EENSS_ISG_SB_EEEEESI_SJ_SI_SJ_NS1C_6fusion15FusionCallbacksIS1G_NS1K_17LinearCombinationISI_fSI_fLNS_15FloatRoundStyleE2EEESH_S1J_JEEENS4_5SM1004TMEM4LOAD26SM100_TMEM_LOAD_16dp256b4xESZ_S19_NS4_17SM75_U32x4_LDSM_NENS4_14SM90_TMA_STOREES19_NS4_17SM90_U32x4_STSM_NENS4_39AutoVectorizingCopyWithAssumedAlignmentILi128EEEEEEvvEEEEvNT_6ParamsE:
	.zero		2944


//--------------------- SYMBOLS --------------------------

	.type		.nv.reservedSmem.offset0,@object
	.size		.nv.reservedSmem.offset0,0x4
	.type		.nv.reservedSmem.cap,@object
	.size		.nv.reservedSmem.cap,0x4
	.type		__assertfail,@function
